//
// Generated by NVIDIA NVVM Compiler
//
// Compiler Build ID: CL-36424714
// Cuda compilation tools, release 13.0, V13.0.88
// Based on NVVM 20.0.0
//

.version 9.0
.target sm_100
.address_size 64

	// .globl	_Z26compute_reductions16N_warpPK6__halfPfi
.extern .func  (.param .b32 func_retval0) vprintf
(
	.param .b64 vprintf_param_0,
	.param .b64 vprintf_param_1
)
;
.const .align 2 .b8 P_d[512];
.global .align 1 .b8 _ZN29_INTERNAL_69c773f2_4_k_cu_P_h4cuda3std3__45__cpo5beginE[1];
.global .align 1 .b8 _ZN29_INTERNAL_69c773f2_4_k_cu_P_h4cuda3std3__45__cpo3endE[1];
.global .align 1 .b8 _ZN29_INTERNAL_69c773f2_4_k_cu_P_h4cuda3std3__45__cpo6cbeginE[1];
.global .align 1 .b8 _ZN29_INTERNAL_69c773f2_4_k_cu_P_h4cuda3std3__45__cpo4cendE[1];
.global .align 1 .b8 _ZN29_INTERNAL_69c773f2_4_k_cu_P_h4cuda3std3__45__cpo6rbeginE[1];
.global .align 1 .b8 _ZN29_INTERNAL_69c773f2_4_k_cu_P_h4cuda3std3__45__cpo4rendE[1];
.global .align 1 .b8 _ZN29_INTERNAL_69c773f2_4_k_cu_P_h4cuda3std3__45__cpo7crbeginE[1];
.global .align 1 .b8 _ZN29_INTERNAL_69c773f2_4_k_cu_P_h4cuda3std3__45__cpo5crendE[1];
.global .align 1 .b8 _ZN29_INTERNAL_69c773f2_4_k_cu_P_h4cuda3std3__431_GLOBAL__N__69c773f2_4_k_cu_P_h6ignoreE[1];
.global .align 1 .b8 _ZN29_INTERNAL_69c773f2_4_k_cu_P_h4cuda3std3__419piecewise_constructE[1];
.global .align 1 .b8 _ZN29_INTERNAL_69c773f2_4_k_cu_P_h4cuda3std3__48in_placeE[1];
.global .align 1 .b8 _ZN29_INTERNAL_69c773f2_4_k_cu_P_h4cuda3std3__420unreachable_sentinelE[1];
.global .align 1 .b8 _ZN29_INTERNAL_69c773f2_4_k_cu_P_h4cuda3std3__47nulloptE[1];
.global .align 1 .b8 _ZN29_INTERNAL_69c773f2_4_k_cu_P_h4cuda3std3__48unexpectE[1];
.global .align 1 .b8 _ZN29_INTERNAL_69c773f2_4_k_cu_P_h4cuda3std6ranges3__45__cpo4swapE[1];
.global .align 1 .b8 _ZN29_INTERNAL_69c773f2_4_k_cu_P_h4cuda3std6ranges3__45__cpo9iter_moveE[1];
.global .align 1 .b8 _ZN29_INTERNAL_69c773f2_4_k_cu_P_h4cuda3std6ranges3__45__cpo5beginE[1];
.global .align 1 .b8 _ZN29_INTERNAL_69c773f2_4_k_cu_P_h4cuda3std6ranges3__45__cpo3endE[1];
.global .align 1 .b8 _ZN29_INTERNAL_69c773f2_4_k_cu_P_h4cuda3std6ranges3__45__cpo6cbeginE[1];
.global .align 1 .b8 _ZN29_INTERNAL_69c773f2_4_k_cu_P_h4cuda3std6ranges3__45__cpo4cendE[1];
.global .align 1 .b8 _ZN29_INTERNAL_69c773f2_4_k_cu_P_h4cuda3std6ranges3__45__cpo7advanceE[1];
.global .align 1 .b8 _ZN29_INTERNAL_69c773f2_4_k_cu_P_h4cuda3std6ranges3__45__cpo9iter_swapE[1];
.global .align 1 .b8 _ZN29_INTERNAL_69c773f2_4_k_cu_P_h4cuda3std6ranges3__45__cpo4nextE[1];
.global .align 1 .b8 _ZN29_INTERNAL_69c773f2_4_k_cu_P_h4cuda3std6ranges3__45__cpo4prevE[1];
.global .align 1 .b8 _ZN29_INTERNAL_69c773f2_4_k_cu_P_h4cuda3std6ranges3__45__cpo4dataE[1];
.global .align 1 .b8 _ZN29_INTERNAL_69c773f2_4_k_cu_P_h4cuda3std6ranges3__45__cpo5cdataE[1];
.global .align 1 .b8 _ZN29_INTERNAL_69c773f2_4_k_cu_P_h4cuda3std6ranges3__45__cpo4sizeE[1];
.global .align 1 .b8 _ZN29_INTERNAL_69c773f2_4_k_cu_P_h4cuda3std6ranges3__45__cpo5ssizeE[1];
.global .align 1 .b8 _ZN29_INTERNAL_69c773f2_4_k_cu_P_h4cuda3std6ranges3__45__cpo8distanceE[1];
.global .align 1 .b8 _ZN29_INTERNAL_69c773f2_4_k_cu_P_h6thrust24THRUST_300001_SM_1000_NS6system6detail10sequential3seqE[1];
.global .align 1 .b8 _ZN29_INTERNAL_69c773f2_4_k_cu_P_h6thrust24THRUST_300001_SM_1000_NS12placeholders2_1E[1];
.global .align 1 .b8 _ZN29_INTERNAL_69c773f2_4_k_cu_P_h6thrust24THRUST_300001_SM_1000_NS12placeholders2_2E[1];
.global .align 1 .b8 _ZN29_INTERNAL_69c773f2_4_k_cu_P_h6thrust24THRUST_300001_SM_1000_NS12placeholders2_3E[1];
.global .align 1 .b8 _ZN29_INTERNAL_69c773f2_4_k_cu_P_h6thrust24THRUST_300001_SM_1000_NS12placeholders2_4E[1];
.global .align 1 .b8 _ZN29_INTERNAL_69c773f2_4_k_cu_P_h6thrust24THRUST_300001_SM_1000_NS12placeholders2_5E[1];
.global .align 1 .b8 _ZN29_INTERNAL_69c773f2_4_k_cu_P_h6thrust24THRUST_300001_SM_1000_NS12placeholders2_6E[1];
.global .align 1 .b8 _ZN29_INTERNAL_69c773f2_4_k_cu_P_h6thrust24THRUST_300001_SM_1000_NS12placeholders2_7E[1];
.global .align 1 .b8 _ZN29_INTERNAL_69c773f2_4_k_cu_P_h6thrust24THRUST_300001_SM_1000_NS12placeholders2_8E[1];
.global .align 1 .b8 _ZN29_INTERNAL_69c773f2_4_k_cu_P_h6thrust24THRUST_300001_SM_1000_NS12placeholders2_9E[1];
.global .align 1 .b8 _ZN29_INTERNAL_69c773f2_4_k_cu_P_h6thrust24THRUST_300001_SM_1000_NS12placeholders3_10E[1];
.extern .shared .align 16 .b8 shmem[];
.global .align 1 .b8 $str[18] = {107, 101, 114, 110, 101, 108, 32, 99, 111, 109, 112, 108, 101, 116, 101, 33, 10};

.visible .entry _Z26compute_reductions16N_warpPK6__halfPfi(
	.param .u64 .ptr .align 1 _Z26compute_reductions16N_warpPK6__halfPfi_param_0,
	.param .u64 .ptr .align 1 _Z26compute_reductions16N_warpPK6__halfPfi_param_1,
	.param .u32 _Z26compute_reductions16N_warpPK6__halfPfi_param_2
)
{
	.reg .pred 	%p<4>;
	.reg .b32 	%r<63>;
	.reg .b32 	%f<10>;
	.reg .b64 	%rd<12>;

	ld.param.u64 	%rd1, [_Z26compute_reductions16N_warpPK6__halfPfi_param_0];
	ld.param.u64 	%rd2, [_Z26compute_reductions16N_warpPK6__halfPfi_param_1];
	ld.param.u32 	%r4, [_Z26compute_reductions16N_warpPK6__halfPfi_param_2];
	mov.u32 	%r1, %tid.x;
	setp.gt.u32 	%p1, %r1, 31;
	@%p1 bra 	$L__BB0_5;
	shr.u32 	%r5, %r1, 1;
	shl.b32 	%r2, %r1, 3;
	mul.wide.u32 	%rd3, %r2, 2;
	mov.u64 	%rd4, P_d;
	add.s64 	%rd5, %rd4, %rd3;
	mov.u32 	%r6, shmem;
	mad.lo.s32 	%r7, %r5, 48, %r6;
	shl.b32 	%r8, %r1, 4;
	and.b32  	%r9, %r8, 16;
	add.s32 	%r3, %r7, %r9;
	ld.const.v4.u32 	{%r10, %r11, %r12, %r13}, [%rd5];
	st.shared.v4.u32 	[%r3], {%r10, %r11, %r12, %r13};
	shl.b32 	%r14, %r4, 1;
	setp.ge.u32 	%p2, %r1, %r14;
	@%p2 bra 	$L__BB0_3;
	cvta.to.global.u64 	%rd6, %rd1;
	add.s64 	%rd8, %rd6, %rd3;
	ld.global.v4.u32 	{%r16, %r17, %r18, %r19}, [%rd8];
	st.shared.v4.u32 	[%r3+768], {%r16, %r17, %r18, %r19};
	bra.uni 	$L__BB0_4;
$L__BB0_3:
	mov.b32 	%r15, 0;
	st.shared.v4.u32 	[%r3+768], {%r15, %r15, %r15, %r15};
$L__BB0_4:
	bar.sync 	0;
	mov.u32 	%r20, shmem;
	mov.b32 	%r21, 24;
	wmma.load.a.sync.aligned.row.m16n16k16.shared.f16 	{%r22, %r23, %r24, %r25, %r26, %r27, %r28, %r29}, [%r20], %r21;
	wmma.load.b.sync.aligned.col.m16n16k16.shared.f16 	{%r30, %r31, %r32, %r33, %r34, %r35, %r36, %r37}, [%r20], %r21;
	add.s32 	%r38, %r20, 768;
	wmma.load.b.sync.aligned.col.m16n16k16.shared.f16 	{%r39, %r40, %r41, %r42, %r43, %r44, %r45, %r46}, [%r38], %r21;
	mov.f32 	%f1, 0f00000000;
	wmma.mma.sync.aligned.row.col.m16n16k16.f16.f32 {%r47, %r48, %r49, %r50}, {%r22, %r23, %r24, %r25, %r26, %r27, %r28, %r29}, {%r39, %r40, %r41, %r42, %r43, %r44, %r45, %r46}, {%f1, %f1, %f1, %f1, %f1, %f1, %f1, %f1};
	add.s32 	%r51, %r20, 1536;
	mov.b32 	%r52, 16;
	wmma.store.d.sync.aligned.row.m16n16k16.shared.f16 	[%r51], {%r47, %r48, %r49, %r50}, %r52;
	wmma.load.a.sync.aligned.row.m16n16k16.shared.f16 	{%r53, %r54, %r55, %r56, %r57, %r58, %r59, %r60}, [%r51], %r52;
	wmma.mma.sync.aligned.row.col.m16n16k16.f32.f32 {%f2, %f3, %f4, %f5, %f6, %f7, %f8, %f9}, {%r53, %r54, %r55, %r56, %r57, %r58, %r59, %r60}, {%r30, %r31, %r32, %r33, %r34, %r35, %r36, %r37}, {%f1, %f1, %f1, %f1, %f1, %f1, %f1, %f1};
	cvta.to.global.u64 	%rd9, %rd2;
	wmma.store.d.sync.aligned.row.m16n16k16.global.f32 	[%rd9], {%f2, %f3, %f4, %f5, %f6, %f7, %f8, %f9}, %r52;
$L__BB0_5:
	bar.sync 	0;
	setp.ne.s32 	%p3, %r1, 0;
	@%p3 bra 	$L__BB0_7;
	mov.u64 	%rd10, $str;
	cvta.global.u64 	%rd11, %rd10;
	{ // callseq 0, 0
	.param .b64 param0;
	st.param.b64 	[param0], %rd11;
	.param .b64 param1;
	st.param.b64 	[param1], 0;
	.param .b32 retval0;
	call.uni (retval0), 
	vprintf, 
	(
	param0, 
	param1
	);
	ld.param.b32 	%r61, [retval0];
	} // callseq 0
$L__BB0_7:
	ret;

}
	// .globl	_Z27compute_reductions256N_warpPK6__halfPfi
.visible .entry _Z27compute_reductions256N_warpPK6__halfPfi(
	.param .u64 .ptr .align 1 _Z27compute_reductions256N_warpPK6__halfPfi_param_0,
	.param .u64 .ptr .align 1 _Z27compute_reductions256N_warpPK6__halfPfi_param_1,
	.param .u32 _Z27compute_reductions256N_warpPK6__halfPfi_param_2
)
{
	.reg .pred 	%p<7>;
	.reg .b16 	%rs<2>;
	.reg .b32 	%r<170>;
	.reg .b32 	%f<11>;
	.reg .b64 	%rd<22>;

	mov.u32 	%r1, %tid.x;
	setp.gt.u32 	%p1, %r1, 31;
	@%p1 bra 	$L__BB1_9;
	ld.param.u32 	%r141, [_Z27compute_reductions256N_warpPK6__halfPfi_param_2];
	shr.u32 	%r59, %r1, 1;
	shl.b32 	%r60, %r1, 3;
	mul.wide.u32 	%rd6, %r60, 2;
	mov.u64 	%rd7, P_d;
	add.s64 	%rd8, %rd7, %rd6;
	mov.u32 	%r61, shmem;
	mad.lo.s32 	%r62, %r59, 48, %r61;
	shl.b32 	%r63, %r1, 4;
	and.b32  	%r64, %r63, 16;
	add.s32 	%r65, %r62, %r64;
	ld.const.v4.u32 	{%r66, %r67, %r68, %r69}, [%rd8];
	st.shared.v4.u32 	[%r65], {%r66, %r67, %r68, %r69};
	bar.sync 	0;
	mov.f32 	%f1, 0f00000000;
	// begin inline asm
	{  cvt.rn.f16.f32 %rs1, %f1;}

	// end inline asm
	mov.b32 	%r166, {%rs1, %rs1};
	mov.b32 	%r70, 24;
	wmma.load.a.sync.aligned.row.m16n16k16.shared.f16 	{%r10, %r9, %r8, %r7, %r6, %r5, %r4, %r3}, [%r61], %r70;
	wmma.load.b.sync.aligned.col.m16n16k16.shared.f16 	{%r11, %r12, %r13, %r14, %r15, %r16, %r17, %r18}, [%r61], %r70;
	setp.lt.s32 	%p2, %r141, 1;
	mov.u32 	%r167, %r166;
	mov.u32 	%r168, %r166;
	mov.u32 	%r169, %r166;
	@%p2 bra 	$L__BB1_8;
	ld.param.u32 	%r142, [_Z27compute_reductions256N_warpPK6__halfPfi_param_2];
	setp.lt.u32 	%p3, %r142, 4;
	mov.b32 	%r160, 0;
	mov.u32 	%r167, %r166;
	mov.u32 	%r168, %r166;
	mov.u32 	%r169, %r166;
	@%p3 bra 	$L__BB1_5;
	ld.param.u32 	%r143, [_Z27compute_reductions256N_warpPK6__halfPfi_param_2];
	and.b32  	%r74, %r143, 2147483644;
	neg.s32 	%r147, %r74;
	mov.b32 	%r146, 0;
	mov.u32 	%r167, %r166;
	mov.u32 	%r168, %r166;
	mov.u32 	%r169, %r166;
$L__BB1_4:
	ld.param.u32 	%r144, [_Z27compute_reductions256N_warpPK6__halfPfi_param_2];
	ld.param.u64 	%rd18, [_Z27compute_reductions256N_warpPK6__halfPfi_param_0];
	and.b32  	%r160, %r144, 2147483644;
	cvta.to.global.u64 	%rd9, %rd18;
	mul.wide.u32 	%rd10, %r146, 2;
	add.s64 	%rd11, %rd9, %rd10;
	mov.b32 	%r75, 16;
	wmma.load.b.sync.aligned.col.m16n16k16.global.f16 	{%r76, %r77, %r78, %r79, %r80, %r81, %r82, %r83}, [%rd11], %r75;
	wmma.mma.sync.aligned.row.col.m16n16k16.f16.f16 {%r84, %r85, %r86, %r87}, {%r10, %r9, %r8, %r7, %r6, %r5, %r4, %r3}, {%r76, %r77, %r78, %r79, %r80, %r81, %r82, %r83}, {%r169, %r168, %r167, %r166};
	add.s64 	%rd12, %rd11, 512;
	wmma.load.b.sync.aligned.col.m16n16k16.global.f16 	{%r88, %r89, %r90, %r91, %r92, %r93, %r94, %r95}, [%rd12], %r75;
	wmma.mma.sync.aligned.row.col.m16n16k16.f16.f16 {%r96, %r97, %r98, %r99}, {%r10, %r9, %r8, %r7, %r6, %r5, %r4, %r3}, {%r88, %r89, %r90, %r91, %r92, %r93, %r94, %r95}, {%r84, %r85, %r86, %r87};
	add.s64 	%rd13, %rd11, 1024;
	wmma.load.b.sync.aligned.col.m16n16k16.global.f16 	{%r100, %r101, %r102, %r103, %r104, %r105, %r106, %r107}, [%rd13], %r75;
	wmma.mma.sync.aligned.row.col.m16n16k16.f16.f16 {%r108, %r109, %r110, %r111}, {%r10, %r9, %r8, %r7, %r6, %r5, %r4, %r3}, {%r100, %r101, %r102, %r103, %r104, %r105, %r106, %r107}, {%r96, %r97, %r98, %r99};
	add.s64 	%rd14, %rd11, 1536;
	wmma.load.b.sync.aligned.col.m16n16k16.global.f16 	{%r112, %r113, %r114, %r115, %r116, %r117, %r118, %r119}, [%rd14], %r75;
	wmma.mma.sync.aligned.row.col.m16n16k16.f16.f16 {%r169, %r168, %r167, %r166}, {%r10, %r9, %r8, %r7, %r6, %r5, %r4, %r3}, {%r112, %r113, %r114, %r115, %r116, %r117, %r118, %r119}, {%r108, %r109, %r110, %r111};
	add.s32 	%r147, %r147, 4;
	add.s32 	%r146, %r146, 1024;
	setp.ne.s32 	%p4, %r147, 0;
	@%p4 bra 	$L__BB1_4;
$L__BB1_5:
	ld.param.u32 	%r145, [_Z27compute_reductions256N_warpPK6__halfPfi_param_2];
	and.b32  	%r42, %r145, 3;
	setp.eq.s32 	%p5, %r42, 0;
	@%p5 bra 	$L__BB1_8;
	ld.param.u64 	%rd19, [_Z27compute_reductions256N_warpPK6__halfPfi_param_0];
	shl.b32 	%r120, %r160, 8;
	mul.wide.u32 	%rd15, %r120, 2;
	cvta.to.global.u64 	%rd16, %rd19;
	add.s64 	%rd21, %rd16, %rd15;
	neg.s32 	%r161, %r42;
$L__BB1_7:
	.pragma "nounroll";
	mov.b32 	%r121, 16;
	wmma.load.b.sync.aligned.col.m16n16k16.global.f16 	{%r122, %r123, %r124, %r125, %r126, %r127, %r128, %r129}, [%rd21], %r121;
	wmma.mma.sync.aligned.row.col.m16n16k16.f16.f16 {%r169, %r168, %r167, %r166}, {%r10, %r9, %r8, %r7, %r6, %r5, %r4, %r3}, {%r122, %r123, %r124, %r125, %r126, %r127, %r128, %r129}, {%r169, %r168, %r167, %r166};
	add.s64 	%rd21, %rd21, 512;
	add.s32 	%r161, %r161, 1;
	setp.ne.s32 	%p6, %r161, 0;
	@%p6 bra 	$L__BB1_7;
$L__BB1_8:
	ld.param.u64 	%rd20, [_Z27compute_reductions256N_warpPK6__halfPfi_param_1];
	mov.u32 	%r130, shmem;
	add.s32 	%r131, %r130, 1536;
	mov.b32 	%r132, 16;
	wmma.store.d.sync.aligned.row.m16n16k16.shared.f16 	[%r131], {%r169, %r168, %r167, %r166}, %r132;
	wmma.load.a.sync.aligned.row.m16n16k16.shared.f16 	{%r133, %r134, %r135, %r136, %r137, %r138, %r139, %r140}, [%r131], %r132;
	mov.f32 	%f2, 0f00000000;
	wmma.mma.sync.aligned.row.col.m16n16k16.f32.f32 {%f3, %f4, %f5, %f6, %f7, %f8, %f9, %f10}, {%r133, %r134, %r135, %r136, %r137, %r138, %r139, %r140}, {%r11, %r12, %r13, %r14, %r15, %r16, %r17, %r18}, {%f2, %f2, %f2, %f2, %f2, %f2, %f2, %f2};
	cvta.to.global.u64 	%rd17, %rd20;
	wmma.store.d.sync.aligned.row.m16n16k16.global.f32 	[%rd17], {%f3, %f4, %f5, %f6, %f7, %f8, %f9, %f10}, %r132;
$L__BB1_9:
	ret;

}
	// .globl	_Z28compute_reductions256N_blockPK6__halfPfi
.visible .entry _Z28compute_reductions256N_blockPK6__halfPfi(
	.param .u64 .ptr .align 1 _Z28compute_reductions256N_blockPK6__halfPfi_param_0,
	.param .u64 .ptr .align 1 _Z28compute_reductions256N_blockPK6__halfPfi_param_1,
	.param .u32 _Z28compute_reductions256N_blockPK6__halfPfi_param_2
)
{
	.reg .pred 	%p<8>;
	.reg .b16 	%rs<2>;
	.reg .b32 	%r<197>;
	.reg .b32 	%f<11>;
	.reg .b64 	%rd<19>;

	mov.u32 	%r1, %tid.x;
	shr.u32 	%r2, %r1, 5;
	setp.gt.u32 	%p1, %r1, 31;
	@%p1 bra 	$L__BB2_2;
	shr.u32 	%r69, %r1, 1;
	shl.b32 	%r70, %r1, 3;
	mul.wide.u32 	%rd2, %r70, 2;
	mov.u64 	%rd3, P_d;
	add.s64 	%rd4, %rd3, %rd2;
	mov.u32 	%r71, shmem;
	mad.lo.s32 	%r72, %r69, 48, %r71;
	shl.b32 	%r73, %r1, 4;
	and.b32  	%r74, %r73, 16;
	add.s32 	%r75, %r72, %r74;
	ld.const.v4.u32 	{%r76, %r77, %r78, %r79}, [%rd4];
	st.shared.v4.u32 	[%r75], {%r76, %r77, %r78, %r79};
$L__BB2_2:
	ld.param.u32 	%r168, [_Z28compute_reductions256N_blockPK6__halfPfi_param_2];
	bar.sync 	0;
	mov.f32 	%f2, 0f00000000;
	// begin inline asm
	{  cvt.rn.f16.f32 %rs1, %f2;}

	// end inline asm
	mov.b32 	%r193, {%rs1, %rs1};
	mov.u32 	%r80, shmem;
	mov.b32 	%r81, 24;
	wmma.load.a.sync.aligned.row.m16n16k16.shared.f16 	{%r11, %r10, %r9, %r8, %r7, %r6, %r5, %r4}, [%r80], %r81;
	wmma.load.b.sync.aligned.col.m16n16k16.shared.f16 	{%r12, %r13, %r14, %r15, %r16, %r17, %r18, %r19}, [%r80], %r81;
	setp.ge.u32 	%p2, %r2, %r168;
	mov.u32 	%r194, %r193;
	mov.u32 	%r195, %r193;
	mov.u32 	%r196, %r193;
	@%p2 bra 	$L__BB2_9;
	ld.param.u32 	%r169, [_Z28compute_reductions256N_blockPK6__halfPfi_param_2];
	not.b32 	%r84, %r2;
	add.s32 	%r85, %r169, %r84;
	shr.u32 	%r86, %r85, 3;
	add.s32 	%r20, %r86, 1;
	setp.lt.u32 	%p3, %r85, 24;
	mov.b32 	%r186, 0;
	mov.u32 	%r194, %r193;
	mov.u32 	%r195, %r193;
	mov.u32 	%r196, %r193;
	@%p3 bra 	$L__BB2_6;
	shl.b32 	%r88, %r2, 8;
	add.s32 	%r172, %r88, 4096;
	and.b32  	%r89, %r20, 1073741820;
	neg.s32 	%r171, %r89;
	mov.b32 	%r186, 0;
	mov.u32 	%r194, %r193;
	mov.u32 	%r195, %r193;
	mov.u32 	%r196, %r193;
$L__BB2_5:
	ld.param.u64 	%rd17, [_Z28compute_reductions256N_blockPK6__halfPfi_param_0];
	add.s32 	%r90, %r172, -4096;
	cvta.to.global.u64 	%rd5, %rd17;
	mul.wide.u32 	%rd6, %r90, 2;
	add.s64 	%rd7, %rd5, %rd6;
	mov.b32 	%r91, 16;
	wmma.load.b.sync.aligned.col.m16n16k16.global.f16 	{%r92, %r93, %r94, %r95, %r96, %r97, %r98, %r99}, [%rd7], %r91;
	wmma.mma.sync.aligned.row.col.m16n16k16.f16.f16 {%r100, %r101, %r102, %r103}, {%r11, %r10, %r9, %r8, %r7, %r6, %r5, %r4}, {%r92, %r93, %r94, %r95, %r96, %r97, %r98, %r99}, {%r196, %r195, %r194, %r193};
	add.s32 	%r104, %r172, -2048;
	mul.wide.u32 	%rd8, %r104, 2;
	add.s64 	%rd9, %rd5, %rd8;
	wmma.load.b.sync.aligned.col.m16n16k16.global.f16 	{%r105, %r106, %r107, %r108, %r109, %r110, %r111, %r112}, [%rd9], %r91;
	wmma.mma.sync.aligned.row.col.m16n16k16.f16.f16 {%r113, %r114, %r115, %r116}, {%r11, %r10, %r9, %r8, %r7, %r6, %r5, %r4}, {%r105, %r106, %r107, %r108, %r109, %r110, %r111, %r112}, {%r100, %r101, %r102, %r103};
	add.s32 	%r117, %r172, 2048;
	mul.wide.u32 	%rd10, %r172, 2;
	add.s64 	%rd11, %rd5, %rd10;
	wmma.load.b.sync.aligned.col.m16n16k16.global.f16 	{%r118, %r119, %r120, %r121, %r122, %r123, %r124, %r125}, [%rd11], %r91;
	wmma.mma.sync.aligned.row.col.m16n16k16.f16.f16 {%r126, %r127, %r128, %r129}, {%r11, %r10, %r9, %r8, %r7, %r6, %r5, %r4}, {%r118, %r119, %r120, %r121, %r122, %r123, %r124, %r125}, {%r113, %r114, %r115, %r116};
	mul.wide.u32 	%rd12, %r117, 2;
	add.s64 	%rd13, %rd5, %rd12;
	wmma.load.b.sync.aligned.col.m16n16k16.global.f16 	{%r130, %r131, %r132, %r133, %r134, %r135, %r136, %r137}, [%rd13], %r91;
	wmma.mma.sync.aligned.row.col.m16n16k16.f16.f16 {%r196, %r195, %r194, %r193}, {%r11, %r10, %r9, %r8, %r7, %r6, %r5, %r4}, {%r130, %r131, %r132, %r133, %r134, %r135, %r136, %r137}, {%r126, %r127, %r128, %r129};
	add.s32 	%r186, %r186, 32;
	add.s32 	%r172, %r172, 8192;
	add.s32 	%r171, %r171, 4;
	setp.ne.s32 	%p4, %r171, 0;
	@%p4 bra 	$L__BB2_5;
$L__BB2_6:
	ld.param.u32 	%r170, [_Z28compute_reductions256N_blockPK6__halfPfi_param_2];
	mov.u32 	%r46, %tid.x;
	shr.u32 	%r138, %r46, 5;
	not.b32 	%r139, %r138;
	add.s32 	%r140, %r170, %r139;
	shr.u32 	%r141, %r140, 3;
	add.s32 	%r142, %r141, 1;
	and.b32  	%r47, %r142, 3;
	setp.eq.s32 	%p5, %r47, 0;
	@%p5 bra 	$L__BB2_9;
	add.s32 	%r144, %r186, %r138;
	shl.b32 	%r188, %r144, 8;
	neg.s32 	%r187, %r47;
$L__BB2_8:
	.pragma "nounroll";
	ld.param.u64 	%rd18, [_Z28compute_reductions256N_blockPK6__halfPfi_param_0];
	cvta.to.global.u64 	%rd14, %rd18;
	mul.wide.u32 	%rd15, %r188, 2;
	add.s64 	%rd16, %rd14, %rd15;
	mov.b32 	%r145, 16;
	wmma.load.b.sync.aligned.col.m16n16k16.global.f16 	{%r146, %r147, %r148, %r149, %r150, %r151, %r152, %r153}, [%rd16], %r145;
	wmma.mma.sync.aligned.row.col.m16n16k16.f16.f16 {%r196, %r195, %r194, %r193}, {%r11, %r10, %r9, %r8, %r7, %r6, %r5, %r4}, {%r146, %r147, %r148, %r149, %r150, %r151, %r152, %r153}, {%r196, %r195, %r194, %r193};
	add.s32 	%r188, %r188, 2048;
	add.s32 	%r187, %r187, 1;
	setp.ne.s32 	%p6, %r187, 0;
	@%p6 bra 	$L__BB2_8;
$L__BB2_9:
	mov.u32 	%r154, %tid.x;
	shr.u32 	%r66, %r154, 5;
	mov.u32 	%r155, shmem;
	mad.lo.s32 	%r67, %r66, 768, %r155;
	add.s32 	%r156, %r67, 1536;
	mov.b32 	%r157, 16;
	wmma.store.d.sync.aligned.row.m16n16k16.shared.f16 	[%r156], {%r196, %r195, %r194, %r193}, %r157;
	wmma.load.a.sync.aligned.row.m16n16k16.shared.f16 	{%r158, %r159, %r160, %r161, %r162, %r163, %r164, %r165}, [%r156], %r157;
	mov.f32 	%f3, 0f00000000;
	wmma.mma.sync.aligned.row.col.m16n16k16.f32.f32 {%f1, %f4, %f5, %f6, %f7, %f8, %f9, %f10}, {%r158, %r159, %r160, %r161, %r162, %r163, %r164, %r165}, {%r12, %r13, %r14, %r15, %r16, %r17, %r18, %r19}, {%f3, %f3, %f3, %f3, %f3, %f3, %f3, %f3};
	and.b32  	%r166, %r154, 31;
	setp.ne.s32 	%p7, %r166, 0;
	@%p7 bra 	$L__BB2_11;
	mad.lo.s32 	%r167, %r66, -764, %r67;
	st.shared.f32 	[%r167], %f1;
$L__BB2_11:
	ret;

}
	// .globl	_ZN3cub18CUB_300001_SM_10006detail11EmptyKernelIvEEvv
.visible .entry _ZN3cub18CUB_300001_SM_10006detail11EmptyKernelIvEEvv()
{


	ret;

}


// ===== COMPILED SASS (sm_100) =====

	.target	sm_100

	.elftype	@"ET_EXEC"


//--------------------- .note.nv.tkinfo           --------------------------
	.section	.note.nv.tkinfo,"",@"SHT_NOTE"
	.sectionflags	@"SHF_NOTE_NV_TKINFO"
	.tkinfo
        /*0018*/ 	.word	0x00000002
        /*0030*/ 	.string	""
        /*0030*/ 	.string	"ptxas"
        /*0030*/ 	.string	"Cuda compilation tools, release 13.0, V13.0.88"
        /*0030*/ 	.string	"Build cuda_13.0.r13.0/compiler.36424714_0"
        /*0030*/ 	.string	"-arch sm_100 -m 64 "



//--------------------- .note.nv.cuinfo           --------------------------
	.section	.note.nv.cuinfo,"",@"SHT_NOTE"
	.sectionflags	@"SHF_NOTE_NV_CUINFO"
        /*0018*/ 	.short	0x0002
        /*001a*/ 	.short	0x0064
        /*001c*/ 	.short	0x0082
	.zero		2


//--------------------- .nv.info                  --------------------------
	.section	.nv.info,"",@"SHT_CUDA_INFO"
	.align	4


	//----- nvinfo : EIATTR_REGCOUNT
	.align		4
        /*0000*/ 	.byte	0x04, 0x2f
        /*0002*/ 	.short	(.L_43 - .L_42)
	.align		4
.L_42:
        /*0004*/ 	.word	index@(_Z26compute_reductions16N_warpPK6__halfPfi)
        /*0008*/ 	.word	0x00000020


	//----- nvinfo : EIATTR_FRAME_SIZE
	.align		4
.L_43:
        /*000c*/ 	.byte	0x04, 0x11
        /*000e*/ 	.short	(.L_45 - .L_44)
	.align		4
.L_44:
        /*0010*/ 	.word	index@(_Z26compute_reductions16N_warpPK6__halfPfi)
        /*0014*/ 	.word	0x00000000


	//----- nvinfo : EIATTR_REGCOUNT
	.align		4
.L_45:
        /*0018*/ 	.byte	0x04, 0x2f
        /*001a*/ 	.short	(.L_47 - .L_46)
	.align		4
.L_46:
        /*001c*/ 	.word	index@(_Z27compute_reductions256N_warpPK6__halfPfi)
        /*0020*/ 	.word	0x0000001e


	//----- nvinfo : EIATTR_FRAME_SIZE
	.align		4
.L_47:
        /*0024*/ 	.byte	0x04, 0x11
        /*0026*/ 	.short	(.L_49 - .L_48)
	.align		4
.L_48:
        /*0028*/ 	.word	index@(_Z27compute_reductions256N_warpPK6__halfPfi)
        /*002c*/ 	.word	0x00000000


	//----- nvinfo : EIATTR_REGCOUNT
	.align		4
.L_49:
        /*0030*/ 	.byte	0x04, 0x2f
        /*0032*/ 	.short	(.L_51 - .L_50)
	.align		4
.L_50:
        /*0034*/ 	.word	index@(_Z28compute_reductions256N_blockPK6__halfPfi)
        /*0038*/ 	.word	0x00000020


	//----- nvinfo : EIATTR_FRAME_SIZE
	.align		4
.L_51:
        /*003c*/ 	.byte	0x04, 0x11
        /*003e*/ 	.short	(.L_53 - .L_52)
	.align		4
.L_52:
        /*0040*/ 	.word	index@(_Z28compute_reductions256N_blockPK6__halfPfi)
        /*0044*/ 	.word	0x00000000


	//----- nvinfo : EIATTR_REGCOUNT
	.align		4
.L_53:
        /*0048*/ 	.byte	0x04, 0x2f
        /*004a*/ 	.short	(.L_55 - .L_54)
	.align		4
.L_54:
        /*004c*/ 	.word	index@(_ZN3cub18CUB_300001_SM_10006detail11EmptyKernelIvEEvv)
        /*0050*/ 	.word	0x00000004


	//----- nvinfo : EIATTR_FRAME_SIZE
	.align		4
.L_55:
        /*0054*/ 	.byte	0x04, 0x11
        /*0056*/ 	.short	(.L_57 - .L_56)
	.align		4
.L_56:
        /*0058*/ 	.word	index@(_ZN3cub18CUB_300001_SM_10006detail11EmptyKernelIvEEvv)
        /*005c*/ 	.word	0x00000000


	//----- nvinfo : EIATTR_MIN_STACK_SIZE
	.align		4
.L_57:
        /*0060*/ 	.byte	0x04, 0x12
        /*0062*/ 	.short	(.L_59 - .L_58)
	.align		4
.L_58:
        /*0064*/ 	.word	index@(_ZN3cub18CUB_300001_SM_10006detail11EmptyKernelIvEEvv)
        /*0068*/ 	.word	0x00000000


	//----- nvinfo : EIATTR_MIN_STACK_SIZE
	.align		4
.L_59:
        /*006c*/ 	.byte	0x04, 0x12
        /*006e*/ 	.short	(.L_61 - .L_60)
	.align		4
.L_60:
        /*0070*/ 	.word	index@(_Z28compute_reductions256N_blockPK6__halfPfi)
        /*0074*/ 	.word	0x00000000


	//----- nvinfo : EIATTR_MIN_STACK_SIZE
	.align		4
.L_61:
        /*0078*/ 	.byte	0x04, 0x12
        /*007a*/ 	.short	(.L_63 - .L_62)
	.align		4
.L_62:
        /*007c*/ 	.word	index@(_Z27compute_reductions256N_warpPK6__halfPfi)
        /*0080*/ 	.word	0x00000000


	//----- nvinfo : EIATTR_MIN_STACK_SIZE
	.align		4
.L_63:
        /*0084*/ 	.byte	0x04, 0x12
        /*0086*/ 	.short	(.L_65 - .L_64)
	.align		4
.L_64:
        /*0088*/ 	.word	index@(_Z26compute_reductions16N_warpPK6__halfPfi)
        /*008c*/ 	.word	0x00000000
.L_65:


//--------------------- .nv.compat                --------------------------
	.section	.nv.compat,"",@"SHT_CUDA_COMPAT_INFO"
	.align	4
        /*0000*/ 	.byte	0x02, 0x09, 0x00, 0x00, 0x02, 0x02, 0x01, 0x00, 0x02, 0x05, 0x05, 0x00, 0x03, 0x07, 0x01, 0x01
        /*0010*/ 	.byte	0x02, 0x03, 0x00, 0x00, 0x02, 0x06, 0x01, 0x00, 0x04, 0x0b, 0x08, 0x00, 0x09, 0x00, 0x00, 0x00
        /*0020*/ 	.byte	0x00, 0x00, 0x00, 0x00


//--------------------- .nv.info._ZN3cub18CUB_300001_SM_10006detail11EmptyKernelIvEEvv --------------------------
	.section	.nv.info._ZN3cub18CUB_300001_SM_10006detail11EmptyKernelIvEEvv,"",@"SHT_CUDA_INFO"
	.sectionflags	@""
	.align	4


	//----- nvinfo : EIATTR_CUDA_API_VERSION
	.align		4
        /*0000*/ 	.byte	0x04, 0x37
        /*0002*/ 	.short	(.L_67 - .L_66)
.L_66:
        /*0004*/ 	.word	0x00000082


	//----- nvinfo : EIATTR_SPARSE_MMA_MASK
	.align		4
.L_67:
        /*0008*/ 	.byte	0x03, 0x50
        /*000a*/ 	.short	0x0000


	//----- nvinfo : EIATTR_MAXREG_COUNT
	.align		4
        /*000c*/ 	.byte	0x03, 0x1b
        /*000e*/ 	.short	0x00ff


	//----- nvinfo : EIATTR_MERCURY_ISA_VERSION
	.align		4
        /*0010*/ 	.byte	0x03, 0x5f
        /*0012*/ 	.short	0x0101


	//----- nvinfo : EIATTR_VRC_CTA_INIT_COUNT
	.align		4
        /*0014*/ 	.byte	0x02, 0x4a
	.zero		1
	.zero		1


	//----- nvinfo : EIATTR_EXIT_INSTR_OFFSETS
	.align		4
        /*0018*/ 	.byte	0x04, 0x1c
        /*001a*/ 	.short	(.L_69 - .L_68)


	//   ....[0]....
.L_68:
        /*001c*/ 	.word	0x00000010


	//----- nvinfo : EIATTR_SW_WAR
	.align		4
.L_69:
        /*0020*/ 	.byte	0x04, 0x36
        /*0022*/ 	.short	(.L_71 - .L_70)
.L_70:
        /*0024*/ 	.word	0x00000008
.L_71:


//--------------------- .nv.info._Z28compute_reductions256N_blockPK6__halfPfi --------------------------
	.section	.nv.info._Z28compute_reductions256N_blockPK6__halfPfi,"",@"SHT_CUDA_INFO"
	.sectionflags	@""
	.align	4


	//----- nvinfo : EIATTR_CUDA_API_VERSION
	.align		4
        /*0000*/ 	.byte	0x04, 0x37
        /*0002*/ 	.short	(.L_73 - .L_72)
.L_72:
        /*0004*/ 	.word	0x00000082


	//----- nvinfo : EIATTR_KPARAM_INFO
	.align		4
.L_73:
        /*0008*/ 	.byte	0x04, 0x17
        /*000a*/ 	.short	(.L_75 - .L_74)
.L_74:
        /*000c*/ 	.word	0x00000000
        /*0010*/ 	.short	0x0002
        /*0012*/ 	.short	0x0010
        /*0014*/ 	.byte	0x00, 0xf0, 0x11, 0x00


	//----- nvinfo : EIATTR_KPARAM_INFO
	.align		4
.L_75:
        /*0018*/ 	.byte	0x04, 0x17
        /*001a*/ 	.short	(.L_77 - .L_76)
.L_76:
        /*001c*/ 	.word	0x00000000
        /*0020*/ 	.short	0x0001
        /*0022*/ 	.short	0x0008
        /*0024*/ 	.byte	0x00, 0xf5, 0x21, 0x00


	//----- nvinfo : EIATTR_KPARAM_INFO
	.align		4
.L_77:
        /*0028*/ 	.byte	0x04, 0x17
        /*002a*/ 	.short	(.L_79 - .L_78)
.L_78:
        /*002c*/ 	.word	0x00000000
        /*0030*/ 	.short	0x0000
        /*0032*/ 	.short	0x0000
        /*0034*/ 	.byte	0x00, 0xf5, 0x21, 0x00


	//----- nvinfo : EIATTR_SPARSE_MMA_MASK
	.align		4
.L_79:
        /*0038*/ 	.byte	0x03, 0x50
        /*003a*/ 	.short	0x0000


	//----- nvinfo : EIATTR_WMMA_USED
	.align		4
        /*003c*/ 	.byte	0x01, 0x2b
	.zero		2


	//----- nvinfo : EIATTR_MAXREG_COUNT
	.align		4
        /*0040*/ 	.byte	0x03, 0x1b
        /*0042*/ 	.short	0x00ff


	//----- nvinfo : EIATTR_NUM_BARRIERS
	.align		4
        /*0044*/ 	.byte	0x02, 0x4c
        /*0046*/ 	.byte	0x01
	.zero		1


	//----- nvinfo : EIATTR_MERCURY_ISA_VERSION
	.align		4
        /*0048*/ 	.byte	0x03, 0x5f
        /*004a*/ 	.short	0x0101


	//----- nvinfo : EIATTR_VRC_CTA_INIT_COUNT
	.align		4
        /*004c*/ 	.byte	0x02, 0x4a
	.zero		1
	.zero		1


	//----- nvinfo : EIATTR_EXIT_INSTR_OFFSETS
	.align		4
        /*0050*/ 	.byte	0x04, 0x1c
        /*0052*/ 	.short	(.L_81 - .L_80)


	//   ....[0]....
.L_80:
        /*0054*/ 	.word	0x000009e0


	//   ....[1]....
        /*0058*/ 	.word	0x00000a10


	//----- nvinfo : EIATTR_CRS_STACK_SIZE
	.align		4
.L_81:
        /*005c*/ 	.byte	0x04, 0x1e
        /*005e*/ 	.short	(.L_83 - .L_82)
.L_82:
        /*0060*/ 	.word	0x00000000


	//----- nvinfo : EIATTR_CBANK_PARAM_SIZE
	.align		4
.L_83:
        /*0064*/ 	.byte	0x03, 0x19
        /*0066*/ 	.short	0x0014


	//----- nvinfo : EIATTR_PARAM_CBANK
	.align		4
        /*0068*/ 	.byte	0x04, 0x0a
        /*006a*/ 	.short	(.L_85 - .L_84)
	.align		4
.L_84:
        /*006c*/ 	.word	index@(.nv.constant0._Z28compute_reductions256N_blockPK6__halfPfi)
        /*0070*/ 	.short	0x0380
        /*0072*/ 	.short	0x0014


	//----- nvinfo : EIATTR_SW_WAR
	.align		4
.L_85:
        /*0074*/ 	.byte	0x04, 0x36
        /*0076*/ 	.short	(.L_87 - .L_86)
.L_86:
        /*0078*/ 	.word	0x00000008
.L_87:


//--------------------- .nv.info._Z27compute_reductions256N_warpPK6__halfPfi --------------------------
	.section	.nv.info._Z27compute_reductions256N_warpPK6__halfPfi,"",@"SHT_CUDA_INFO"
	.sectionflags	@""
	.align	4


	//----- nvinfo : EIATTR_CUDA_API_VERSION
	.align		4
        /*0000*/ 	.byte	0x04, 0x37
        /*0002*/ 	.short	(.L_89 - .L_88)
.L_88:
        /*0004*/ 	.word	0x00000082


	//----- nvinfo : EIATTR_KPARAM_INFO
	.align		4
.L_89:
        /*0008*/ 	.byte	0x04, 0x17
        /*000a*/ 	.short	(.L_91 - .L_90)
.L_90:
        /*000c*/ 	.word	0x00000000
        /*0010*/ 	.short	0x0002
        /*0012*/ 	.short	0x0010
        /*0014*/ 	.byte	0x00, 0xf0, 0x11, 0x00


	//----- nvinfo : EIATTR_KPARAM_INFO
	.align		4
.L_91:
        /*0018*/ 	.byte	0x04, 0x17
        /*001a*/ 	.short	(.L_93 - .L_92)
.L_92:
        /*001c*/ 	.word	0x00000000
        /*0020*/ 	.short	0x0001
        /*0022*/ 	.short	0x0008
        /*0024*/ 	.byte	0x00, 0xf5, 0x21, 0x00


	//----- nvinfo : EIATTR_KPARAM_INFO
	.align		4
.L_93:
        /*0028*/ 	.byte	0x04, 0x17
        /*002a*/ 	.short	(.L_95 - .L_94)
.L_94:
        /*002c*/ 	.word	0x00000000
        /*0030*/ 	.short	0x0000
        /*0032*/ 	.short	0x0000
        /*0034*/ 	.byte	0x00, 0xf5, 0x21, 0x00


	//----- nvinfo : EIATTR_SPARSE_MMA_MASK
	.align		4
.L_95:
        /*0038*/ 	.byte	0x03, 0x50
        /*003a*/ 	.short	0x0000


	//----- nvinfo : EIATTR_WMMA_USED
	.align		4
        /*003c*/ 	.byte	0x01, 0x2b
	.zero		2


	//----- nvinfo : EIATTR_MAXREG_COUNT
	.align		4
        /*0040*/ 	.byte	0x03, 0x1b
        /*0042*/ 	.short	0x00ff


	//----- nvinfo : EIATTR_NUM_BARRIERS
	.align		4
        /*0044*/ 	.byte	0x02, 0x4c
        /*0046*/ 	.byte	0x01
	.zero		1


	//----- nvinfo : EIATTR_MERCURY_ISA_VERSION
	.align		4
        /*0048*/ 	.byte	0x03, 0x5f
        /*004a*/ 	.short	0x0101


	//----- nvinfo : EIATTR_VRC_CTA_INIT_COUNT
	.align		4
        /*004c*/ 	.byte	0x02, 0x4a
	.zero		1
	.zero		1


	//----- nvinfo : EIATTR_EXIT_INSTR_OFFSETS
	.align		4
        /*0050*/ 	.byte	0x04, 0x1c
        /*0052*/ 	.short	(.L_97 - .L_96)


	//   ....[0]....
.L_96:
        /*0054*/ 	.word	0x00000030


	//   ....[1]....
        /*0058*/ 	.word	0x00000880


	//----- nvinfo : EIATTR_CBANK_PARAM_SIZE
	.align		4
.L_97:
        /*005c*/ 	.byte	0x03, 0x19
        /*005e*/ 	.short	0x0014


	//----- nvinfo : EIATTR_PARAM_CBANK
	.align		4
        /*0060*/ 	.byte	0x04, 0x0a
        /*0062*/ 	.short	(.L_99 - .L_98)
	.align		4
.L_98:
        /*0064*/ 	.word	index@(.nv.constant0._Z27compute_reductions256N_warpPK6__halfPfi)
        /*0068*/ 	.short	0x0380
        /*006a*/ 	.short	0x0014


	//----- nvinfo : EIATTR_SW_WAR
	.align		4
.L_99:
        /*006c*/ 	.byte	0x04, 0x36
        /*006e*/ 	.short	(.L_101 - .L_100)
.L_100:
        /*0070*/ 	.word	0x00000008
.L_101:


//--------------------- .nv.info._Z26compute_reductions16N_warpPK6__halfPfi --------------------------
	.section	.nv.info._Z26compute_reductions16N_warpPK6__halfPfi,"",@"SHT_CUDA_INFO"
	.sectionflags	@""
	.align	4


	//----- nvinfo : EIATTR_CUDA_API_VERSION
	.align		4
        /*0000*/ 	.byte	0x04, 0x37
        /*0002*/ 	.short	(.L_103 - .L_102)
.L_102:
        /*0004*/ 	.word	0x00000082


	//----- nvinfo : EIATTR_KPARAM_INFO
	.align		4
.L_103:
        /*0008*/ 	.byte	0x04, 0x17
        /*000a*/ 	.short	(.L_105 - .L_104)
.L_104:
        /*000c*/ 	.word	0x00000000
        /*0010*/ 	.short	0x0002
        /*0012*/ 	.short	0x0010
        /*0014*/ 	.byte	0x00, 0xf0, 0x11, 0x00


	//----- nvinfo : EIATTR_KPARAM_INFO
	.align		4
.L_105:
        /*0018*/ 	.byte	0x04, 0x17
        /*001a*/ 	.short	(.L_107 - .L_106)
.L_106:
        /*001c*/ 	.word	0x00000000
        /*0020*/ 	.short	0x0001
        /*0022*/ 	.short	0x0008
        /*0024*/ 	.byte	0x00, 0xf5, 0x21, 0x00


	//----- nvinfo : EIATTR_KPARAM_INFO
	.align		4
.L_107:
        /*0028*/ 	.byte	0x04, 0x17
        /*002a*/ 	.short	(.L_109 - .L_108)
.L_108:
        /*002c*/ 	.word	0x00000000
        /*0030*/ 	.short	0x0000
        /*0032*/ 	.short	0x0000
        /*0034*/ 	.byte	0x00, 0xf5, 0x21, 0x00


	//----- nvinfo : EIATTR_SPARSE_MMA_MASK
	.align		4
.L_109:
        /*0038*/ 	.byte	0x03, 0x50
        /*003a*/ 	.short	0x0000


	//----- nvinfo : EIATTR_WMMA_USED
	.align		4
        /*003c*/ 	.byte	0x01, 0x2b
	.zero		2


	//----- nvinfo : EIATTR_MAXREG_COUNT
	.align		4
        /*0040*/ 	.byte	0x03, 0x1b
        /*0042*/ 	.short	0x00ff


	//----- nvinfo : EIATTR_NUM_BARRIERS
	.align		4
        /*0044*/ 	.byte	0x02, 0x4c
        /*0046*/ 	.byte	0x01
	.zero		1


	//----- nvinfo : EIATTR_EXTERNS
	.align		4
        /*0048*/ 	.byte	0x04, 0x0f
        /*004a*/ 	.short	(.L_111 - .L_110)


	//   ....[0]....
	.align		4
.L_110:
        /*004c*/ 	.word	index@(vprintf)


	//----- nvinfo : EIATTR_MERCURY_ISA_VERSION
	.align		4
.L_111:
        /*0050*/ 	.byte	0x03, 0x5f
        /*0052*/ 	.short	0x0101


	//----- nvinfo : EIATTR_VRC_CTA_INIT_COUNT
	.align		4
        /*0054*/ 	.byte	0x02, 0x4a
	.zero		1
	.zero		1


	//----- nvinfo : EIATTR_SYSCALL_OFFSETS
	.align		4
        /*0058*/ 	.byte	0x04, 0x46
        /*005a*/ 	.short	(.L_113 - .L_112)


	//   ....[0]....
.L_112:
        /*005c*/ 	.word	0x00000620


	//----- nvinfo : EIATTR_EXIT_INSTR_OFFSETS
	.align		4
.L_113:
        /*0060*/ 	.byte	0x04, 0x1c
        /*0062*/ 	.short	(.L_115 - .L_114)


	//   ....[0]....
.L_114:
        /*0064*/ 	.word	0x000005a0


	//   ....[1]....
        /*0068*/ 	.word	0x00000630


	//----- nvinfo : EIATTR_CRS_STACK_SIZE
	.align		4
.L_115:
        /*006c*/ 	.byte	0x04, 0x1e
        /*006e*/ 	.short	(.L_117 - .L_116)
.L_116:
        /*0070*/ 	.word	0x00000000


	//----- nvinfo : EIATTR_CBANK_PARAM_SIZE
	.align		4
.L_117:
        /*0074*/ 	.byte	0x03, 0x19
        /*0076*/ 	.short	0x0014


	//----- nvinfo : EIATTR_PARAM_CBANK
	.align		4
        /*0078*/ 	.byte	0x04, 0x0a
        /*007a*/ 	.short	(.L_119 - .L_118)
	.align		4
.L_118:
        /*007c*/ 	.word	index@(.nv.constant0._Z26compute_reductions16N_warpPK6__halfPfi)
        /*0080*/ 	.short	0x0380
        /*0082*/ 	.short	0x0014


	//----- nvinfo : EIATTR_SW_WAR
	.align		4
.L_119:
        /*0084*/ 	.byte	0x04, 0x36
        /*0086*/ 	.short	(.L_121 - .L_120)
.L_120:
        /*0088*/ 	.word	0x00000008
.L_121:


//--------------------- .nv.callgraph             --------------------------
	.section	.nv.callgraph,"",@"SHT_CUDA_CALLGRAPH"
	.align	4
	.sectionentsize	8
	.align		4
        /*0000*/ 	.word	0x00000000
	.align		4
        /*0004*/ 	.word	0xffffffff
	.align		4
        /*0008*/ 	.word	index@(_Z26compute_reductions16N_warpPK6__halfPfi)
	.align		4
        /*000c*/ 	.word	index@(vprintf)
	.align		4
        /*0010*/ 	.word	0x00000000
	.align		4
        /*0014*/ 	.word	0xfffffffe
	.align		4
        /*0018*/ 	.word	0x00000000
	.align		4
        /*001c*/ 	.word	0xfffffffd
	.align		4
        /*0020*/ 	.word	0x00000000
	.align		4
        /*0024*/ 	.word	0xfffffffc


//--------------------- .nv.constant3             --------------------------
	.section	.nv.constant3,"a",@progbits
	.align	2
.nv.constant3:
	.type		P_d,@object
	.size		P_d,(.L_0 - P_d)
P_d:
	.zero		512
.L_0:


//--------------------- .nv.constant4             --------------------------
	.section	.nv.constant4,"a",@progbits
	.align	8
	.align		8
.nv.constant4:
        /*0000*/ 	.dword	_ZN29_INTERNAL_69c773f2_4_k_cu_P_h4cuda3std3__45__cpo5beginE
	.align		8
        /*0008*/ 	.dword	_ZN29_INTERNAL_69c773f2_4_k_cu_P_h4cuda3std3__45__cpo3endE
	.align		8
        /*0010*/ 	.dword	_ZN29_INTERNAL_69c773f2_4_k_cu_P_h4cuda3std3__45__cpo6cbeginE
	.align		8
        /*0018*/ 	.dword	_ZN29_INTERNAL_69c773f2_4_k_cu_P_h4cuda3std3__45__cpo4cendE
	.align		8
        /*0020*/ 	.dword	_ZN29_INTERNAL_69c773f2_4_k_cu_P_h4cuda3std3__45__cpo6rbeginE
	.align		8
        /*0028*/ 	.dword	_ZN29_INTERNAL_69c773f2_4_k_cu_P_h4cuda3std3__45__cpo4rendE
	.align		8
        /*0030*/ 	.dword	_ZN29_INTERNAL_69c773f2_4_k_cu_P_h4cuda3std3__45__cpo7crbeginE
	.align		8
        /*0038*/ 	.dword	_ZN29_INTERNAL_69c773f2_4_k_cu_P_h4cuda3std3__45__cpo5crendE
	.align		8
        /*0040*/ 	.dword	_ZN29_INTERNAL_69c773f2_4_k_cu_P_h4cuda3std3__431_GLOBAL__N__69c773f2_4_k_cu_P_h6ignoreE
	.align		8
        /*0048*/ 	.dword	_ZN29_INTERNAL_69c773f2_4_k_cu_P_h4cuda3std3__419piecewise_constructE
	.align		8
        /*0050*/ 	.dword	_ZN29_INTERNAL_69c773f2_4_k_cu_P_h4cuda3std3__48in_placeE
	.align		8
        /*0058*/ 	.dword	_ZN29_INTERNAL_69c773f2_4_k_cu_P_h4cuda3std3__420unreachable_sentinelE
	.align		8
        /*0060*/ 	.dword	_ZN29_INTERNAL_69c773f2_4_k_cu_P_h4cuda3std3__47nulloptE
	.align		8
        /*0068*/ 	.dword	_ZN29_INTERNAL_69c773f2_4_k_cu_P_h4cuda3std3__48unexpectE
	.align		8
        /*0070*/ 	.dword	_ZN29_INTERNAL_69c773f2_4_k_cu_P_h4cuda3std6ranges3__45__cpo4swapE
	.align		8
        /*0078*/ 	.dword	_ZN29_INTERNAL_69c773f2_4_k_cu_P_h4cuda3std6ranges3__45__cpo9iter_moveE
	.align		8
        /*0080*/ 	.dword	_ZN29_INTERNAL_69c773f2_4_k_cu_P_h4cuda3std6ranges3__45__cpo5beginE
	.align		8
        /*0088*/ 	.dword	_ZN29_INTERNAL_69c773f2_4_k_cu_P_h4cuda3std6ranges3__45__cpo3endE
	.align		8
        /*0090*/ 	.dword	_ZN29_INTERNAL_69c773f2_4_k_cu_P_h4cuda3std6ranges3__45__cpo6cbeginE
	.align		8
        /*0098*/ 	.dword	_ZN29_INTERNAL_69c773f2_4_k_cu_P_h4cuda3std6ranges3__45__cpo4cendE
	.align		8
        /*00a0*/ 	.dword	_ZN29_INTERNAL_69c773f2_4_k_cu_P_h4cuda3std6ranges3__45__cpo7advanceE
	.align		8
        /*00a8*/ 	.dword	_ZN29_INTERNAL_69c773f2_4_k_cu_P_h4cuda3std6ranges3__45__cpo9iter_swapE
	.align		8
        /*00b0*/ 	.dword	_ZN29_INTERNAL_69c773f2_4_k_cu_P_h4cuda3std6ranges3__45__cpo4nextE
	.align		8
        /*00b8*/ 	.dword	_ZN29_INTERNAL_69c773f2_4_k_cu_P_h4cuda3std6ranges3__45__cpo4prevE
	.align		8
        /*00c0*/ 	.dword	_ZN29_INTERNAL_69c773f2_4_k_cu_P_h4cuda3std6ranges3__45__cpo4dataE
	.align		8
        /*00c8*/ 	.dword	_ZN29_INTERNAL_69c773f2_4_k_cu_P_h4cuda3std6ranges3__45__cpo5cdataE
	.align		8
        /*00d0*/ 	.dword	_ZN29_INTERNAL_69c773f2_4_k_cu_P_h4cuda3std6ranges3__45__cpo4sizeE
	.align		8
        /*00d8*/ 	.dword	_ZN29_INTERNAL_69c773f2_4_k_cu_P_h4cuda3std6ranges3__45__cpo5ssizeE
	.align		8
        /*00e0*/ 	.dword	_ZN29_INTERNAL_69c773f2_4_k_cu_P_h4cuda3std6ranges3__45__cpo8distanceE
	.align		8
        /*00e8*/ 	.dword	_ZN29_INTERNAL_69c773f2_4_k_cu_P_h6thrust24THRUST_300001_SM_1000_NS6system6detail10sequential3seqE
	.align		8
        /*00f0*/ 	.dword	_ZN29_INTERNAL_69c773f2_4_k_cu_P_h6thrust24THRUST_300001_SM_1000_NS12placeholders2_1E
	.align		8
        /*00f8*/ 	.dword	_ZN29_INTERNAL_69c773f2_4_k_cu_P_h6thrust24THRUST_300001_SM_1000_NS12placeholders2_2E
	.align		8
        /*0100*/ 	.dword	_ZN29_INTERNAL_69c773f2_4_k_cu_P_h6thrust24THRUST_300001_SM_1000_NS12placeholders2_3E
	.align		8
        /*0108*/ 	.dword	_ZN29_INTERNAL_69c773f2_4_k_cu_P_h6thrust24THRUST_300001_SM_1000_NS12placeholders2_4E
	.align		8
        /*0110*/ 	.dword	_ZN29_INTERNAL_69c773f2_4_k_cu_P_h6thrust24THRUST_300001_SM_1000_NS12placeholders2_5E
	.align		8
        /*0118*/ 	.dword	_ZN29_INTERNAL_69c773f2_4_k_cu_P_h6thrust24THRUST_300001_SM_1000_NS12placeholders2_6E
	.align		8
        /*0120*/ 	.dword	_ZN29_INTERNAL_69c773f2_4_k_cu_P_h6thrust24THRUST_300001_SM_1000_NS12placeholders2_7E
	.align		8
        /*0128*/ 	.dword	_ZN29_INTERNAL_69c773f2_4_k_cu_P_h6thrust24THRUST_300001_SM_1000_NS12placeholders2_8E
	.align		8
        /*0130*/ 	.dword	_ZN29_INTERNAL_69c773f2_4_k_cu_P_h6thrust24THRUST_300001_SM_1000_NS12placeholders2_9E
	.align		8
        /*0138*/ 	.dword	_ZN29_INTERNAL_69c773f2_4_k_cu_P_h6thrust24THRUST_300001_SM_1000_NS12placeholders3_10E
	.align		8
        /*0140*/ 	.dword	$str
	.align		8
        /*0148*/ 	.dword	vprintf


//--------------------- .text._ZN3cub18CUB_300001_SM_10006detail11EmptyKernelIvEEvv --------------------------
	.section	.text._ZN3cub18CUB_300001_SM_10006detail11EmptyKernelIvEEvv,"ax",@progbits
	.align	128
        .global         _ZN3cub18CUB_300001_SM_10006detail11EmptyKernelIvEEvv
        .type           _ZN3cub18CUB_300001_SM_10006detail11EmptyKernelIvEEvv,@function
        .size           _ZN3cub18CUB_300001_SM_10006detail11EmptyKernelIvEEvv,(.L_x_17 - _ZN3cub18CUB_300001_SM_10006detail11EmptyKernelIvEEvv)
        .other          _ZN3cub18CUB_300001_SM_10006detail11EmptyKernelIvEEvv,@"STO_CUDA_ENTRY STV_DEFAULT"
_ZN3cub18CUB_300001_SM_10006detail11EmptyKernelIvEEvv:
.text._ZN3cub18CUB_300001_SM_10006detail11EmptyKernelIvEEvv:
[----:B------:R-:W-:Y:S01]  /*0000*/  LDC R1, c[0x0][0x37c] ;  /* 0x0000df00ff017b82 */ /* 0x000fe20000000800 */
[----:B------:R-:W-:Y:S05]  /*0010*/  EXIT ;  /* 0x000000000000794d */ /* 0x000fea0003800000 */
.L_x_0:
[----:B------:R-:W-:-:S00]  /*0020*/  BRA `(.L_x_0) ;  /* 0xfffffffc00fc7947 */ /* 0x000fc0000383ffff */
[----:B------:R-:W-:-:S00]  /*0030*/  NOP ;  /* 0x0000000000007918 */ /* 0x000fc00000000000 */
        /* <DEDUP_REMOVED lines=12> */
.L_x_17:


//--------------------- .text._Z28compute_reductions256N_blockPK6__halfPfi --------------------------
	.section	.text._Z28compute_reductions256N_blockPK6__halfPfi,"ax",@progbits
	.align	128
        .global         _Z28compute_reductions256N_blockPK6__halfPfi
        .type           _Z28compute_reductions256N_blockPK6__halfPfi,@function
        .size           _Z28compute_reductions256N_blockPK6__halfPfi,(.L_x_18 - _Z28compute_reductions256N_blockPK6__halfPfi)
        .other          _Z28compute_reductions256N_blockPK6__halfPfi,@"STO_CUDA_ENTRY STV_DEFAULT"
_Z28compute_reductions256N_blockPK6__halfPfi:
.text._Z28compute_reductions256N_blockPK6__halfPfi:
[----:B------:R-:W-:Y:S01]  /*0000*/  LDC R1, c[0x0][0x37c] ;  /* 0x0000df00ff017b82 */ /* 0x000fe20000000800 */
[----:B------:R-:W0:Y:S01]  /*0010*/  S2R R5, SR_LANEID ;  /* 0x0000000000057919 */ /* 0x000e220000000000 */
[----:B------:R-:W-:Y:S01]  /*0020*/  BSSY.RECONVERGENT B0, `(.L_x_1) ;  /* 0x0000021000007945 */ /* 0x000fe20003800200 */
[----:B------:R-:W1:Y:S01]  /*0030*/  S2R R4, SR_TID.X ;  /* 0x0000000000047919 */ /* 0x000e620000002100 */
[----:B------:R-:W2:Y:S01]  /*0040*/  S2R R11, SR_CgaCtaId ;  /* 0x00000000000b7919 */ /* 0x000ea20000008800 */
[--C-:B0-----:R-:W-:Y:S02]  /*0050*/  SHF.R.U32.HI R0, RZ, 0x3, R5.reuse ;  /* 0x00000003ff007819 */ /* 0x101fe40000011605 */
[----:B------:R-:W-:Y:S02]  /*0060*/  LOP3.LUT R2, R5, 0x7, RZ, 0xc0, !PT ;  /* 0x0000000705027812 */ /* 0x000fe400078ec0ff */
[----:B------:R-:W-:Y:S01]  /*0070*/  SHF.R.U32.HI R7, RZ, 0x4, R5 ;  /* 0x00000004ff077819 */ /* 0x000fe20000011605 */
[----:B------:R-:W-:Y:S01]  /*0080*/  IMAD.SHL.U32 R3, R0, 0x8, RZ ;  /* 0x0000000800037824 */ /* 0x000fe200078e00ff */
[----:B-1----:R-:W-:Y:S01]  /*0090*/  ISETP.GT.U32.AND P0, PT, R4, 0x1f, PT ;  /* 0x0000001f0400780c */ /* 0x002fe20003f04070 */
[----:B------:R-:W-:Y:S01]  /*00a0*/  IMAD.SHL.U32 R6, R0, 0x8, RZ ;  /* 0x0000000800067824 */ /* 0x000fe200078e00ff */
[----:B------:R-:W-:Y:S01]  /*00b0*/  MOV R0, 0x400 ;  /* 0x0000040000007802 */ /* 0x000fe20000000f00 */
[--C-:B------:R-:W-:Y:S01]  /*00c0*/  IMAD R9, R7, 0x8, R2.reuse ;  /* 0x0000000807097824 */ /* 0x100fe200078e0202 */
[----:B------:R-:W-:Y:S01]  /*00d0*/  LOP3.LUT R3, R3, 0x8, R2, 0xe2, !PT ;  /* 0x0000000803037812 */ /* 0x000fe200078ee202 */
[----:B------:R-:W-:Y:S01]  /*00e0*/  IMAD.SHL.U32 R2, R7, 0x8, RZ ;  /* 0x0000000807027824 */ /* 0x000fe200078e00ff */
[----:B------:R-:W-:-:S02]  /*00f0*/  LOP3.LUT R6, R6, 0x8, RZ, 0xe2, !PT ;  /* 0x0000000806067812 */ /* 0x000fc400078ee2ff */
[----:B--2---:R-:W-:Y:S01]  /*0100*/  LEA R0, R11, R0, 0x18 ;  /* 0x000000000b007211 */ /* 0x004fe200078ec0ff */
[----:B------:R-:W-:Y:S02]  /*0110*/  IMAD R7, R3, 0x18, R2 ;  /* 0x0000001803077824 */ /* 0x000fe400078e0202 */
[----:B------:R-:W-:-:S03]  /*0120*/  IMAD R9, R9, 0x18, R6 ;  /* 0x0000001809097824 */ /* 0x000fc600078e0206 */
[----:B------:R-:W-:Y:S01]  /*0130*/  LEA R20, R7, R0, 0x1 ;  /* 0x0000000007147211 */ /* 0x000fe200078e08ff */
[----:B------:R-:W-:Y:S01]  /*0140*/  IMAD.U32 R14, R9, 0x2, R0 ;  /* 0x00000002090e7824 */ /* 0x000fe200078e0000 */
[----:B------:R-:W-:Y:S06]  /*0150*/  @P0 BRA `(.L_x_2) ;  /* 0x0000000000340947 */ /* 0x000fec0003800000 */
[C---:B------:R-:W-:Y:S01]  /*0160*/  IMAD.SHL.U32 R6, R4.reuse, 0x8, RZ ;  /* 0x0000000804067824 */ /* 0x040fe200078e00ff */
[----:B------:R-:W0:Y:S01]  /*0170*/  S2R R13, SR_CgaCtaId ;  /* 0x00000000000d7919 */ /* 0x000e220000008800 */
[----:B------:R-:W-:Y:S02]  /*0180*/  IMAD.SHL.U32 R12, R4, 0x10, RZ ;  /* 0x00000010040c7824 */ /* 0x000fe400078e00ff */
[----:B------:R-:W-:Y:S01]  /*0190*/  IMAD.SHL.U32 R7, R6, 0x2, RZ ;  /* 0x0000000206077824 */ /* 0x000fe200078e00ff */
[----:B------:R-:W-:-:S03]  /*01a0*/  MOV R6, 0x400 ;  /* 0x0000040000067802 */ /* 0x000fc60000000f00 */
[----:B------:R-:W1:Y:S08]  /*01b0*/  LDC.64 R8, c[0x3][R7] ;  /* 0x00c0000007087b82 */ /* 0x000e700000000a00 */
[----:B------:R-:W1:Y:S01]  /*01c0*/  LDC.64 R10, c[0x3][R7+0x8] ;  /* 0x00c00200070a7b82 */ /* 0x000e620000000a00 */
[----:B0-----:R-:W-:Y:S02]  /*01d0*/  LEA R13, R13, R6, 0x18 ;  /* 0x000000060d0d7211 */ /* 0x001fe400078ec0ff */
[----:B------:R-:W-:-:S05]  /*01e0*/  SHF.R.U32.HI R6, RZ, 0x1, R4 ;  /* 0x00000001ff067819 */ /* 0x000fca0000011604 */
[----:B------:R-:W-:Y:S01]  /*01f0*/  IMAD R6, R6, 0x30, R13 ;  /* 0x0000003006067824 */ /* 0x000fe200078e020d */
[----:B------:R-:W-:-:S05]  /*0200*/  LOP3.LUT R13, R12, 0x10, RZ, 0xc0, !PT ;  /* 0x000000100c0d7812 */ /* 0x000fca00078ec0ff */
[----:B------:R-:W-:-:S05]  /*0210*/  IMAD.IADD R6, R6, 0x1, R13 ;  /* 0x0000000106067824 */ /* 0x000fca00078e020d */
[----:B-1----:R0:W-:Y:S02]  /*0220*/  STS.128 [R6], R8 ;  /* 0x0000000806007388 */ /* 0x0021e40000000c00 */
.L_x_2:
[----:B------:R-:W-:Y:S05]  /*0230*/  BSYNC.RECONVERGENT B0 ;  /* 0x0000000000007941 */ /* 0x000fea0003800200 */
.L_x_1:
[----:B------:R-:W1:Y:S01]  /*0240*/  LDCU UR6, c[0x0][0x390] ;  /* 0x00007200ff0677ac */ /* 0x000e620008000800 */
[----:B------:R-:W-:Y:S01]  /*0250*/  BAR.SYNC.DEFER_BLOCKING 0x0 ;  /* 0x0000000000007b1d */ /* 0x000fe20000010000 */
[----:B------:R-:W-:Y:S02]  /*0260*/  SHF.R.U32.HI R26, RZ, 0x5, R4 ;  /* 0x00000005ff1a7819 */ /* 0x000fe40000011604 */
[----:B------:R-:W-:Y:S02]  /*0270*/  CS2R R18, SRZ ;  /* 0x0000000000127805 */ /* 0x000fe4000001ff00 */
[----:B------:R-:W-:Y:S01]  /*0280*/  CS2R R16, SRZ ;  /* 0x0000000000107805 */ /* 0x000fe2000001ff00 */
[----:B------:R-:W2:Y:S01]  /*0290*/  LDCU.64 UR4, c[0x0][0x358] ;  /* 0x00006b00ff0477ac */ /* 0x000ea20008000a00 */
[----:B------:R-:W-:Y:S01]  /*02a0*/  BSSY.RECONVERGENT B0, `(.L_x_3) ;  /* 0x0000062000007945 */ /* 0x000fe20003800200 */
[----:B-1----:R-:W-:Y:S01]  /*02b0*/  ISETP.GE.U32.AND P0, PT, R26, UR6, PT ;  /* 0x000000061a007c0c */ /* 0x002fe2000bf06070 */
[----:B------:R-:W1:Y:S04]  /*02c0*/  LDSM.16.M88.4 R12, [R14] ;  /* 0x000000000e0c783b */ /* 0x000e680000000200 */
[----:B0-----:R0:W3:Y:S08]  /*02d0*/  LDSM.16.M88.4 R8, [R20] ;  /* 0x000000001408783b */ /* 0x0010f00000000200 */
[----:B0-2---:R-:W-:Y:S05]  /*02e0*/  @P0 BRA `(.L_x_4) ;  /* 0x0000000400740947 */ /* 0x005fea0003800000 */
[----:B------:R-:W-:Y:S01]  /*02f0*/  LOP3.LUT R6, RZ, R26, RZ, 0x33, !PT ;  /* 0x0000001aff067212 */ /* 0x000fe200078e33ff */
[----:B------:R-:W-:Y:S01]  /*0300*/  IMAD.MOV.U32 R18, RZ, RZ, RZ ;  /* 0x000000ffff127224 */ /* 0x000fe200078e00ff */
[----:B------:R-:W-:Y:S02]  /*0310*/  MOV R25, RZ ;  /* 0x000000ff00197202 */ /* 0x000fe40000000f00 */
[----:B------:R-:W-:Y:S01]  /*0320*/  CS2R R16, SRZ ;  /* 0x0000000000107805 */ /* 0x000fe2000001ff00 */
[----:B------:R-:W-:-:S05]  /*0330*/  VIADD R6, R6, UR6 ;  /* 0x0000000606067c36 */ /* 0x000fca0008000000 */
[C---:B------:R-:W-:Y:S02]  /*0340*/  ISETP.GE.U32.AND P1, PT, R6.reuse, 0x18, PT ;  /* 0x000000180600780c */ /* 0x040fe40003f26070 */
[----:B------:R-:W-:-:S04]  /*0350*/  LEA.HI R7, R6, 0x1, RZ, 0x1d ;  /* 0x0000000106077811 */ /* 0x000fc800078fe8ff */
[----:B------:R-:W-:-:S07]  /*0360*/  LOP3.LUT P0, R6, R7, 0x3, RZ, 0xc0, !PT ;  /* 0x0000000307067812 */ /* 0x000fce000780c0ff */
[----:B------:R-:W-:Y:S06]  /*0370*/  @!P1 BRA `(.L_x_5) ;  /* 0x0000000000ec9947 */ /* 0x000fec0003800000 */
[----:B------:R-:W-:Y:S01]  /*0380*/  LOP3.LUT R22, R5, 0x3, RZ, 0xc0, !PT ;  /* 0x0000000305167812 */ /* 0x000fe200078ec0ff */
[----:B------:R-:W-:Y:S01]  /*0390*/  IMAD.MOV.U32 R23, RZ, RZ, RZ ;  /* 0x000000ffff177224 */ /* 0x000fe200078e00ff */
[----:B-1----:R-:W-:Y:S01]  /*03a0*/  SHF.R.U32.HI R15, RZ, 0x2, R5 ;  /* 0x00000002ff0f7819 */ /* 0x002fe20000011605 */
[----:B------:R-:W-:Y:S01]  /*03b0*/  IMAD.MOV.U32 R25, RZ, RZ, RZ ;  /* 0x000000ffff197224 */ /* 0x000fe200078e00ff */
[----:B------:R-:W-:Y:S02]  /*03c0*/  LOP3.LUT R14, R7, 0x3ffffffc, RZ, 0xc0, !PT ;  /* 0x3ffffffc070e7812 */ /* 0x000fe400078ec0ff */
[----:B------:R-:W-:Y:S02]  /*03d0*/  CS2R R16, SRZ ;  /* 0x0000000000107805 */ /* 0x000fe4000001ff00 */
[----:B------:R-:W-:Y:S01]  /*03e0*/  LEA R24, R26, 0x1000, 0x8 ;  /* 0x000010001a187811 */ /* 0x000fe200078e40ff */
[----:B------:R-:W-:Y:S01]  /*03f0*/  IMAD.WIDE.U32 R22, R15, 0x8, R22 ;  /* 0x000000080f167825 */ /* 0x000fe200078e0016 */
[----:B------:R-:W-:-:S04]  /*0400*/  MOV R18, RZ ;  /* 0x000000ff00127202 */ /* 0x000fc80000000f00 */
[C---:B------:R-:W-:Y:S01]  /*0410*/  SHF.L.U64.HI R7, R22.reuse, 0x2, R23 ;  /* 0x0000000216077819 */ /* 0x040fe20000010217 */
[----:B------:R-:W-:Y:S02]  /*0420*/  IMAD.SHL.U32 R22, R22, 0x4, RZ ;  /* 0x0000000416167824 */ /* 0x000fe400078e00ff */
[----:B------:R-:W-:-:S07]  /*0430*/  IMAD.MOV R23, RZ, RZ, -R14 ;  /* 0x000000ffff177224 */ /* 0x000fce00078e0a0e */
.L_x_6:
[----:B------:R-:W0:Y:S01]  /*0440*/  LDC.64 R20, c[0x0][0x380] ;  /* 0x0000e000ff147b82 */ /* 0x000e220000000a00 */
[----:B------:R-:W-:-:S04]  /*0450*/  VIADD R15, R24, 0xfffff000 ;  /* 0xfffff000180f7836 */ /* 0x000fc80000000000 */
[----:B0-----:R-:W-:-:S03]  /*0460*/  IMAD.WIDE.U32 R14, R15, 0x2, R20 ;  /* 0x000000020f0e7825 */ /* 0x001fc600078e0014 */
[----:B------:R-:W-:-:S05]  /*0470*/  IADD3 R28, P1, PT, R14, R22, RZ ;  /* 0x000000160e1c7210 */ /* 0x000fca0007f3e0ff */
[----:B------:R-:W-:-:S05]  /*0480*/  IMAD.X R29, R15, 0x1, R7, P1 ;  /* 0x000000010f1d7824 */ /* 0x000fca00008e0607 */
[----:B------:R-:W3:Y:S04]  /*0490*/  LDG.E R14, desc[UR4][R28.64] ;  /* 0x000000041c0e7981 */ /* 0x000ee8000c1e1900 */
[----:B------:R-:W3:Y:S01]  /*04a0*/  LDG.E R15, desc[UR4][R28.64+0x10] ;  /* 0x000010041c0f7981 */ /* 0x000ee2000c1e1900 */
[----:B------:R-:W-:Y:S05]  /*04b0*/  WARPSYNC.ALL ;  /* 0x0000000000007948 */ /* 0x000fea0003800000 */
[C---:B---3--:R-:W-:Y:S01]  /*04c0*/  HMMA.16816.F16 R16, R8.reuse, R14, R16 ;  /* 0x0000000e0810723c */ /* 0x048fe20000000810 */
[----:B------:R-:W2:Y:S04]  /*04d0*/  LDG.E R14, desc[UR4][R28.64+0x100] ;  /* 0x000100041c0e7981 */ /* 0x000ea8000c1e1900 */
[----:B------:R-:W2:Y:S03]  /*04e0*/  LDG.E R15, desc[UR4][R28.64+0x110] ;  /* 0x000110041c0f7981 */ /* 0x000ea6000c1e1900 */
[----:B--2---:R-:W-:Y:S01]  /*04f0*/  HMMA.16816.F16 R14, R8, R14, R18 ;  /* 0x0000000e080e723c */ /* 0x004fe20000000812 */
[----:B------:R-:W-:-:S04]  /*0500*/  VIADD R19, R24, 0xfffff800 ;  /* 0xfffff80018137836 */ /* 0x000fc80000000000 */
[----:B------:R-:W-:-:S03]  /*0510*/  IMAD.WIDE.U32 R18, R19, 0x2, R20 ;  /* 0x0000000213127825 */ /* 0x000fc600078e0014 */
[----:B------:R-:W-:-:S04]  /*0520*/  IADD3 R28, P1, PT, R18, R22, RZ ;  /* 0x00000016121c7210 */ /* 0x000fc80007f3e0ff */
[----:B------:R-:W-:-:S05]  /*0530*/  IADD3.X R29, PT, PT, R19, R7, RZ, P1, !PT ;  /* 0x00000007131d7210 */ /* 0x000fca0000ffe4ff */
[----:B------:R-:W2:Y:S04]  /*0540*/  LDG.E R18, desc[UR4][R28.64] ;  /* 0x000000041c127981 */ /* 0x000ea8000c1e1900 */
[----:B------:R-:W2:Y:S02]  /*0550*/  LDG.E R19, desc[UR4][R28.64+0x10] ;  /* 0x000010041c137981 */ /* 0x000ea4000c1e1900 */
[C---:B--2---:R-:W-:Y:S02]  /*0560*/  HMMA.16816.F16 R16, R8.reuse, R18, R16 ;  /* 0x000000120810723c */ /* 0x044fe40000000810 */
[----:B------:R-:W2:Y:S04]  /*0570*/  LDG.E R18, desc[UR4][R28.64+0x100] ;  /* 0x000100041c127981 */ /* 0x000ea8000c1e1900 */
[----:B------:R-:W2:Y:S02]  /*0580*/  LDG.E R19, desc[UR4][R28.64+0x110] ;  /* 0x000110041c137981 */ /* 0x000ea4000c1e1900 */
[----:B--2---:R-:W-:Y:S01]  /*0590*/  HMMA.16816.F16 R14, R8, R18, R14 ;  /* 0x00000012080e723c */ /* 0x004fe2000000080e */
[----:B------:R-:W-:-:S03]  /*05a0*/  IMAD.WIDE.U32 R18, R24, 0x2, R20 ;  /* 0x0000000218127825 */ /* 0x000fc600078e0014 */
[----:B------:R-:W-:-:S05]  /*05b0*/  IADD3 R28, P1, PT, R18, R22, RZ ;  /* 0x00000016121c7210 */ /* 0x000fca0007f3e0ff */
[----:B------:R-:W-:-:S05]  /*05c0*/  IMAD.X R29, R19, 0x1, R7, P1 ;  /* 0x00000001131d7824 */ /* 0x000fca00008e0607 */
[----:B------:R-:W2:Y:S04]  /*05d0*/  LDG.E R18, desc[UR4][R28.64] ;  /* 0x000000041c127981 */ /* 0x000ea8000c1e1900 */
[----:B------:R-:W2:Y:S01]  /*05e0*/  LDG.E R19, desc[UR4][R28.64+0x10] ;  /* 0x000010041c137981 */ /* 0x000ea2000c1e1900 */
[----:B------:R-:W-:-:S04]  /*05f0*/  VIADD R27, R24, 0x800 ;  /* 0x00000800181b7836 */ /* 0x000fc80000000000 */
[----:B------:R-:W-:Y:S01]  /*0600*/  IMAD.WIDE.U32 R20, R27, 0x2, R20 ;  /* 0x000000021b147825 */ /* 0x000fe200078e0014 */
[----:B--2---:R-:W-:Y:S01]  /*0610*/  HMMA.16816.F16 R16, R8, R18, R16 ;  /* 0x000000120810723c */ /* 0x004fe20000000810 */
[----:B------:R-:W2:Y:S04]  /*0620*/  LDG.E R18, desc[UR4][R28.64+0x100] ;  /* 0x000100041c127981 */ /* 0x000ea8000c1e1900 */
[----:B------:R0:W2:Y:S02]  /*0630*/  LDG.E R19, desc[UR4][R28.64+0x110] ;  /* 0x000110041c137981 */ /* 0x0000a4000c1e1900 */
[----:B0-----:R-:W-:-:S05]  /*0640*/  IADD3 R28, P1, PT, R20, R22, RZ ;  /* 0x00000016141c7210 */ /* 0x001fca0007f3e0ff */
[----:B------:R-:W-:-:S05]  /*0650*/  IMAD.X R29, R21, 0x1, R7, P1 ;  /* 0x00000001151d7824 */ /* 0x000fca00008e0607 */
[----:B------:R-:W3:Y:S04]  /*0660*/  LDG.E R20, desc[UR4][R28.64] ;  /* 0x000000041c147981 */ /* 0x000ee8000c1e1900 */
[----:B------:R-:W3:Y:S01]  /*0670*/  LDG.E R21, desc[UR4][R28.64+0x10] ;  /* 0x000010041c157981 */ /* 0x000ee2000c1e1900 */
[----:B--2---:R-:W-:Y:S03]  /*0680*/  HMMA.16816.F16 R14, R8, R18, R14 ;  /* 0x00000012080e723c */ /* 0x004fe6000000080e */
[----:B------:R-:W2:Y:S04]  /*0690*/  LDG.E R18, desc[UR4][R28.64+0x100] ;  /* 0x000100041c127981 */ /* 0x000ea8000c1e1900 */
[----:B------:R-:W2:Y:S01]  /*06a0*/  LDG.E R19, desc[UR4][R28.64+0x110] ;  /* 0x000110041c137981 */ /* 0x000ea2000c1e1900 */
[----:B------:R-:W-:-:S05]  /*06b0*/  VIADD R23, R23, 0x4 ;  /* 0x0000000417177836 */ /* 0x000fca0000000000 */
[----:B------:R-:W-:Y:S01]  /*06c0*/  ISETP.NE.AND P1, PT, R23, RZ, PT ;  /* 0x000000ff1700720c */ /* 0x000fe20003f25270 */
[----:B------:R-:W-:Y:S01]  /*06d0*/  VIADD R24, R24, 0x2000 ;  /* 0x0000200018187836 */ /* 0x000fe20000000000 */
[----:B------:R-:W-:Y:S01]  /*06e0*/  IADD3 R25, PT, PT, R25, 0x20, RZ ;  /* 0x0000002019197810 */ /* 0x000fe20007ffe0ff */
[C---:B---3--:R-:W-:Y:S08]  /*06f0*/  HMMA.16816.F16 R16, R8.reuse, R20, R16 ;  /* 0x000000140810723c */ /* 0x048ff00000000810 */
[----:B--2---:R-:W-:Y:S02]  /*0700*/  HMMA.16816.F16 R18, R8, R18, R14 ;  /* 0x000000120812723c */ /* 0x004fe4000000080e */
[----:B------:R-:W-:-:S03]  /*0710*/  NOP ;  /* 0x0000000000007918 */ /* 0x000fc60000000000 */
[----:B------:R-:W-:-:S15]  /*0720*/  @P1 BRA `(.L_x_6) ;  /* 0xfffffffc00441947 */ /* 0x000fde000383ffff */
.L_x_5:
[----:B------:R-:W-:Y:S05]  /*0730*/  @!P0 BRA `(.L_x_4) ;  /* 0x0000000000608947 */ /* 0x000fea0003800000 */
[----:B-1----:R-:W-:Y:S01]  /*0740*/  LOP3.LUT R14, R5, 0x3, RZ, 0xc0, !PT ;  /* 0x00000003050e7812 */ /* 0x002fe200078ec0ff */
[----:B------:R-:W-:Y:S01]  /*0750*/  IMAD.MOV.U32 R15, RZ, RZ, RZ ;  /* 0x000000ffff0f7224 */ /* 0x000fe200078e00ff */
[----:B------:R-:W-:Y:S01]  /*0760*/  SHF.R.U32.HI R7, RZ, 0x2, R5 ;  /* 0x00000002ff077819 */ /* 0x000fe20000011605 */
[----:B------:R-:W-:Y:S02]  /*0770*/  IMAD.IADD R27, R26, 0x1, R25 ;  /* 0x000000011a1b7824 */ /* 0x000fe400078e0219 */
[----:B------:R-:W-:Y:S02]  /*0780*/  IMAD.MOV R25, RZ, RZ, -R6 ;  /* 0x000000ffff197224 */ /* 0x000fe400078e0a06 */
[----:B------:R-:W-:Y:S01]  /*0790*/  IMAD.WIDE.U32 R14, R7, 0x8, R14 ;  /* 0x00000008070e7825 */ /* 0x000fe200078e000e */
[----:B------:R-:W-:-:S04]  /*07a0*/  SHF.L.U32 R27, R27, 0x8, RZ ;  /* 0x000000081b1b7819 */ /* 0x000fc800000006ff */
[----:B------:R-:W-:-:S07]  /*07b0*/  SHF.L.U64.HI R24, R14, 0x2, R15 ;  /* 0x000000020e187819 */ /* 0x000fce000001020f */
.L_x_7:
[----:B------:R-:W0:Y:S02]  /*07c0*/  LDC.64 R6, c[0x0][0x380] ;  /* 0x0000e000ff067b82 */ /* 0x000e240000000a00 */
[----:B0-----:R-:W-:-:S03]  /*07d0*/  IMAD.WIDE.U32 R6, R27, 0x2, R6 ;  /* 0x000000021b067825 */ /* 0x001fc600078e0006 */
[----:B------:R-:W-:-:S05]  /*07e0*/  LEA R22, P0, R14, R6, 0x2 ;  /* 0x000000060e167211 */ /* 0x000fca00078010ff */
[----:B------:R-:W-:-:S05]  /*07f0*/  IMAD.X R23, R7, 0x1, R24, P0 ;  /* 0x0000000107177824 */ /* 0x000fca00000e0618 */
[----:B------:R-:W3:Y:S04]  /*0800*/  LDG.E R6, desc[UR4][R22.64] ;  /* 0x0000000416067981 */ /* 0x000ee8000c1e1900 */
[----:B------:R-:W3:Y:S04]  /*0810*/  LDG.E R7, desc[UR4][R22.64+0x10] ;  /* 0x0000100416077981 */ /* 0x000ee8000c1e1900 */
[----:B------:R-:W2:Y:S04]  /*0820*/  LDG.E R20, desc[UR4][R22.64+0x100] ;  /* 0x0001000416147981 */ /* 0x000ea8000c1e1900 */
[----:B------:R-:W2:Y:S01]  /*0830*/  LDG.E R21, desc[UR4][R22.64+0x110] ;  /* 0x0001100416157981 */ /* 0x000ea2000c1e1900 */
[----:B------:R-:W-:Y:S01]  /*0840*/  VIADD R25, R25, 0x1 ;  /* 0x0000000119197836 */ /* 0x000fe20000000000 */
[----:B------:R-:W-:Y:S05]  /*0850*/  WARPSYNC.ALL ;  /* 0x0000000000007948 */ /* 0x000fea0003800000 */
[----:B------:R-:W-:Y:S01]  /*0860*/  ISETP.NE.AND P0, PT, R25, RZ, PT ;  /* 0x000000ff1900720c */ /* 0x000fe20003f05270 */
[----:B------:R-:W-:Y:S01]  /*0870*/  VIADD R27, R27, 0x800 ;  /* 0x000008001b1b7836 */ /* 0x000fe20000000000 */
[C---:B---3--:R-:W-:Y:S08]  /*0880*/  HMMA.16816.F16 R16, R8.reuse, R6, R16 ;  /* 0x000000060810723c */ /* 0x048ff00000000810 */
[----:B--2---:R-:W-:Y:S03]  /*0890*/  HMMA.16816.F16 R18, R8, R20, R18 ;  /* 0x000000140812723c */ /* 0x004fe60000000812 */
[----:B------:R-:W-:-:S02]  /*08a0*/  NOP ;  /* 0x0000000000007918 */ /* 0x000fc40000000000 */
[----:B------:R-:W-:-:S15]  /*08b0*/  @P0 BRA `(.L_x_7) ;  /* 0xfffffffc00c00947 */ /* 0x000fde000383ffff */
.L_x_4:
[----:B------:R-:W-:Y:S05]  /*08c0*/  BSYNC.RECONVERGENT B0 ;  /* 0x0000000000007941 */ /* 0x000fea0003800200 */
.L_x_3:
[----:B------:R-:W-:Y:S01]  /*08d0*/  IMAD R7, R26, 0x300, R0 ;  /* 0x000003001a077824 */ /* 0x000fe200078e0200 */
[----:B------:R-:W-:Y:S01]  /*08e0*/  SHF.R.U32.HI R0, RZ, 0x2, R5 ;  /* 0x00000002ff007819 */ /* 0x000fe20000011605 */
[----:B------:R-:W-:Y:S01]  /*08f0*/  IMAD R3, R3, 0x10, R2 ;  /* 0x0000001003037824 */ /* 0x000fe200078e0202 */
[----:B------:R-:W-:Y:S01]  /*0900*/  LOP3.LUT R5, R5, 0x3, RZ, 0xc0, !PT ;  /* 0x0000000305057812 */ /* 0x000fe200078ec0ff */
[----:B------:R-:W-:Y:S05]  /*0910*/  WARPSYNC.ALL ;  /* 0x0000000000007948 */ /* 0x000fea0003800000 */
[----:B------:R-:W-:Y:S01]  /*0920*/  IMAD R5, R0, 0x8, R5 ;  /* 0x0000000800057824 */ /* 0x000fe200078e0205 */
[----:B------:R-:W-:-:S02]  /*0930*/  IADD3 R0, PT, PT, R7, 0x600, RZ ;  /* 0x0000060007007810 */ /* 0x000fc40007ffe0ff */
[----:B------:R-:W-:-:S03]  /*0940*/  LOP3.LUT P0, RZ, R4, 0x1f, RZ, 0xc0, !PT ;  /* 0x0000001f04ff7812 */ /* 0x000fc6000780c0ff */
[--C-:B------:R-:W-:Y:S02]  /*0950*/  IMAD.U32 R2, R5, 0x4, R0.reuse ;  /* 0x0000000405027824 */ /* 0x100fe400078e0000 */
[----:B------:R-:W-:-:S03]  /*0960*/  IMAD.U32 R3, R3, 0x2, R0 ;  /* 0x0000000203037824 */ /* 0x000fc600078e0000 */
[----:B------:R-:W-:Y:S04]  /*0970*/  STS [R2], R16 ;  /* 0x0000001002007388 */ /* 0x000fe80000000800 */
[----:B------:R-:W-:Y:S04]  /*0980*/  STS [R2+0x100], R17 ;  /* 0x0001001102007388 */ /* 0x000fe80000000800 */
[----:B------:R-:W-:Y:S04]  /*0990*/  STS [R2+0x10], R18 ;  /* 0x0000101202007388 */ /* 0x000fe80000000800 */
[----:B------:R-:W-:Y:S04]  /*09a0*/  STS [R2+0x110], R19 ;  /* 0x0001101302007388 */ /* 0x000fe80000000800 */
[----:B---3--:R-:W1:Y:S02]  /*09b0*/  LDSM.16.M88.4 R8, [R3] ;  /* 0x000000000308783b */ /* 0x008e640000000200 */
[----:B-1----:R-:W-:Y:S01]  /*09c0*/  HMMA.16816.F32 R8, R8, R12, RZ ;  /* 0x0000000c0808723c */ /* 0x002fe200000018ff */
[----:B------:R-:W-:-:S04]  /*09d0*/  NOP ;  /* 0x0000000000007918 */ /* 0x000fc80000000000 */
[----:B------:R-:W-:-:S15]  /*09e0*/  @P0 EXIT ;  /* 0x000000000000094d */ /* 0x000fde0003800000 */
[----:B------:R-:W-:-:S05]  /*09f0*/  IMAD R7, R26, -0x2fc, R7 ;  /* 0xfffffd041a077824 */ /* 0x000fca00078e0207 */
[----:B------:R-:W-:Y:S01]  /*0a00*/  STS [R7], R8 ;  /* 0x0000000807007388 */ /* 0x000fe20000000800 */
[----:B------:R-:W-:Y:S05]  /*0a10*/  EXIT ;  /* 0x000000000000794d */ /* 0x000fea0003800000 */
.L_x_8:
        /* <DEDUP_REMOVED lines=14> */
.L_x_18:


//--------------------- .text._Z27compute_reductions256N_warpPK6__halfPfi --------------------------
	.section	.text._Z27compute_reductions256N_warpPK6__halfPfi,"ax",@progbits
	.align	128
        .global         _Z27compute_reductions256N_warpPK6__halfPfi
        .type           _Z27compute_reductions256N_warpPK6__halfPfi,@function
        .size           _Z27compute_reductions256N_warpPK6__halfPfi,(.L_x_19 - _Z27compute_reductions256N_warpPK6__halfPfi)
        .other          _Z27compute_reductions256N_warpPK6__halfPfi,@"STO_CUDA_ENTRY STV_DEFAULT"
_Z27compute_reductions256N_warpPK6__halfPfi:
.text._Z27compute_reductions256N_warpPK6__halfPfi:
[----:B------:R-:W-:Y:S01]  /*0000*/  LDC R1, c[0x0][0x37c] ;  /* 0x0000df00ff017b82 */ /* 0x000fe20000000800 */
[----:B------:R-:W0:Y:S02]  /*0010*/  S2R R7, SR_TID.X ;  /* 0x0000000000077919 */ /* 0x000e240000002100 */
[----:B0-----:R-:W-:-:S13]  /*0020*/  ISETP.GT.U32.AND P0, PT, R7, 0x1f, PT ;  /* 0x0000001f0700780c */ /* 0x001fda0003f04070 */
[----:B------:R-:W-:Y:S05]  /*0030*/  @P0 EXIT ;  /* 0x000000000000094d */ /* 0x000fea0003800000 */
[----:B------:R-:W-:Y:S01]  /*0040*/  IMAD.SHL.U32 R2, R7, 0x8, RZ ;  /* 0x0000000807027824 */ /* 0x000fe200078e00ff */
[----:B------:R-:W0:Y:S01]  /*0050*/  S2R R0, SR_LANEID ;  /* 0x0000000000007919 */ /* 0x000e220000000000 */
[----:B------:R-:W1:Y:S01]  /*0060*/  LDCU UR6, c[0x0][0x390] ;  /* 0x00007200ff0677ac */ /* 0x000e620008000800 */
[----:B------:R-:W-:Y:S01]  /*0070*/  CS2R R22, SRZ ;  /* 0x0000000000167805 */ /* 0x000fe2000001ff00 */
[----:B------:R-:W-:Y:S01]  /*0080*/  IMAD.SHL.U32 R6, R2, 0x2, RZ ;  /* 0x0000000202067824 */ /* 0x000fe200078e00ff */
[----:B------:R-:W2:Y:S01]  /*0090*/  S2R R5, SR_CgaCtaId ;  /* 0x0000000000057919 */ /* 0x000ea20000008800 */
[----:B------:R-:W-:Y:S01]  /*00a0*/  MOV R2, 0x400 ;  /* 0x0000040000027802 */ /* 0x000fe20000000f00 */
[----:B------:R-:W3:Y:S01]  /*00b0*/  LDCU.64 UR10, c[0x0][0x358] ;  /* 0x00006b00ff0a77ac */ /* 0x000ee20008000a00 */
[----:B------:R4:W5:Y:S08]  /*00c0*/  LDC.64 R16, c[0x3][R6] ;  /* 0x00c0000006107b82 */ /* 0x0009700000000a00 */
[----:B------:R4:W5:Y:S01]  /*00d0*/  LDC.64 R18, c[0x3][R6+0x8] ;  /* 0x00c0020006127b82 */ /* 0x0009620000000a00 */
[----:B-1----:R-:W-:Y:S01]  /*00e0*/  UISETP.GE.AND UP0, UPT, UR6, 0x1, UPT ;  /* 0x000000010600788c */ /* 0x002fe2000bf06270 */
[----:B0-----:R-:W-:-:S02]  /*00f0*/  SHF.R.U32.HI R3, RZ, 0x3, R0 ;  /* 0x00000003ff037819 */ /* 0x001fc40000011600 */
[----:B------:R-:W-:Y:S02]  /*0100*/  LOP3.LUT R4, R0, 0x7, RZ, 0xc0, !PT ;  /* 0x0000000700047812 */ /* 0x000fe400078ec0ff */
[----:B------:R-:W-:Y:S01]  /*0110*/  SHF.R.U32.HI R9, RZ, 0x4, R0 ;  /* 0x00000004ff097819 */ /* 0x000fe20000011600 */
[----:B------:R-:W-:Y:S01]  /*0120*/  IMAD.SHL.U32 R11, R3, 0x8, RZ ;  /* 0x00000008030b7824 */ /* 0x000fe200078e00ff */
[----:B--2---:R-:W-:Y:S01]  /*0130*/  LEA R2, R5, R2, 0x18 ;  /* 0x0000000205027211 */ /* 0x004fe200078ec0ff */
[----:B------:R-:W-:Y:S01]  /*0140*/  IMAD.SHL.U32 R8, R3, 0x8, RZ ;  /* 0x0000000803087824 */ /* 0x000fe200078e00ff */
[----:B------:R-:W-:Y:S01]  /*0150*/  SHF.R.U32.HI R5, RZ, 0x1, R7 ;  /* 0x00000001ff057819 */ /* 0x000fe20000011607 */
[----:B------:R-:W-:Y:S01]  /*0160*/  IMAD.SHL.U32 R7, R7, 0x10, RZ ;  /* 0x0000001007077824 */ /* 0x000fe200078e00ff */
[--C-:B------:R-:W-:Y:S01]  /*0170*/  LOP3.LUT R3, R11, 0x8, R4.reuse, 0xe2, !PT ;  /* 0x000000080b037812 */ /* 0x100fe200078ee204 */
[C---:B------:R-:W-:Y:S02]  /*0180*/  IMAD R10, R9.reuse, 0x8, R4 ;  /* 0x00000008090a7824 */ /* 0x040fe400078e0204 */
[----:B------:R-:W-:Y:S01]  /*0190*/  IMAD.SHL.U32 R4, R9, 0x8, RZ ;  /* 0x0000000809047824 */ /* 0x000fe200078e00ff */
[----:B------:R-:W-:Y:S01]  /*01a0*/  LOP3.LUT R9, R8, 0x8, RZ, 0xe2, !PT ;  /* 0x0000000808097812 */ /* 0x000fe200078ee2ff */
[----:B------:R-:W-:Y:S01]  /*01b0*/  IMAD R5, R5, 0x30, R2 ;  /* 0x0000003005057824 */ /* 0x000fe200078e0202 */
[----:B------:R-:W-:Y:S01]  /*01c0*/  LOP3.LUT R8, R7, 0x10, RZ, 0xc0, !PT ;  /* 0x0000001007087812 */ /* 0x000fe200078ec0ff */
[----:B------:R-:W-:-:S02]  /*01d0*/  IMAD R7, R3, 0x18, R4 ;  /* 0x0000001803077824 */ /* 0x000fc400078e0204 */
[----:B------:R-:W-:Y:S02]  /*01e0*/  IMAD R9, R10, 0x18, R9 ;  /* 0x000000180a097824 */ /* 0x000fe400078e0209 */
[----:B------:R-:W-:Y:S02]  /*01f0*/  IMAD.IADD R5, R5, 0x1, R8 ;  /* 0x0000000105057824 */ /* 0x000fe400078e0208 */
[--C-:B------:R-:W-:Y:S01]  /*0200*/  IMAD.U32 R12, R7, 0x2, R2.reuse ;  /* 0x00000002070c7824 */ /* 0x100fe200078e0002 */
[----:B----4-:R-:W-:Y:S01]  /*0210*/  CS2R R6, SRZ ;  /* 0x0000000000067805 */ /* 0x010fe2000001ff00 */
[----:B------:R-:W-:Y:S01]  /*0220*/  IMAD.U32 R9, R9, 0x2, R2 ;  /* 0x0000000209097824 */ /* 0x000fe200078e0002 */
[----:B-----5:R0:W-:Y:S01]  /*0230*/  STS.128 [R5], R16 ;  /* 0x0000001005007388 */ /* 0x0201e20000000c00 */
[----:B------:R-:W-:Y:S06]  /*0240*/  BAR.SYNC.DEFER_BLOCKING 0x0 ;  /* 0x0000000000007b1d */ /* 0x000fec0000010000 */
[----:B------:R-:W1:Y:S04]  /*0250*/  LDSM.16.M88.4 R12, [R12] ;  /* 0x000000000c0c783b */ /* 0x000e680000000200 */
[----:B------:R-:W2:Y:S01]  /*0260*/  LDSM.16.M88.4 R8, [R9] ;  /* 0x000000000908783b */ /* 0x000ea20000000200 */
[----:B---3--:R-:W-:Y:S05]  /*0270*/  BRA.U !UP0, `(.L_x_9) ;  /* 0x0000000508287547 */ /* 0x008fea000b800000 */
[----:B------:R-:W-:Y:S01]  /*0280*/  UISETP.GE.U32.AND UP0, UPT, UR6, 0x4, UPT ;  /* 0x000000040600788c */ /* 0x000fe2000bf06070 */
[----:B------:R-:W-:Y:S01]  /*0290*/  IMAD.MOV.U32 R6, RZ, RZ, RZ ;  /* 0x000000ffff067224 */ /* 0x000fe200078e00ff */
[----:B------:R-:W-:Y:S01]  /*02a0*/  CS2R R22, SRZ ;  /* 0x0000000000167805 */ /* 0x000fe2000001ff00 */
[----:B------:R-:W-:-:S06]  /*02b0*/  UMOV UR4, URZ ;  /* 0x000000ff00047c82 */ /* 0x000fcc0008000000 */
[----:B------:R-:W-:Y:S05]  /*02c0*/  BRA.U !UP0, `(.L_x_10) ;  /* 0x0000000108b07547 */ /* 0x000fea000b800000 */
[----:B------:R-:W-:Y:S01]  /*02d0*/  LOP3.LUT R24, R0, 0x3, RZ, 0xc0, !PT ;  /* 0x0000000300187812 */ /* 0x000fe200078ec0ff */
[----:B------:R-:W-:Y:S01]  /*02e0*/  IMAD.MOV.U32 R25, RZ, RZ, RZ ;  /* 0x000000ffff197224 */ /* 0x000fe200078e00ff */
[----:B0-----:R-:W-:Y:S01]  /*02f0*/  SHF.R.U32.HI R5, RZ, 0x2, R0 ;  /* 0x00000002ff057819 */ /* 0x001fe20000011600 */
[----:B------:R-:W-:Y:S01]  /*0300*/  ULOP3.LUT UR5, UR6, 0x7ffffffc, URZ, 0xc0, !UPT ;  /* 0x7ffffffc06057892 */ /* 0x000fe2000f8ec0ff */
[----:B------:R-:W-:Y:S01]  /*0310*/  IMAD.MOV.U32 R6, RZ, RZ, RZ ;  /* 0x000000ffff067224 */ /* 0x000fe200078e00ff */
[----:B------:R-:W-:Y:S01]  /*0320*/  CS2R R22, SRZ ;  /* 0x0000000000167805 */ /* 0x000fe2000001ff00 */
[----:B------:R-:W0:Y:S01]  /*0330*/  LDCU.64 UR12, c[0x0][0x380] ;  /* 0x00007000ff0c77ac */ /* 0x000e220008000a00 */
[----:B------:R-:W-:Y:S01]  /*0340*/  IMAD.WIDE.U32 R24, R5, 0x8, R24 ;  /* 0x0000000805187825 */ /* 0x000fe200078e0018 */
[----:B------:R-:W-:-:S04]  /*0350*/  UIADD3 UR7, UPT, UPT, -UR5, URZ, URZ ;  /* 0x000000ff05077290 */ /* 0x000fc8000fffe1ff */
[----:B------:R-:W-:Y:S01]  /*0360*/  SHF.L.U64.HI R5, R24, 0x2, R25 ;  /* 0x0000000218057819 */ /* 0x000fe20000010219 */
[----:B------:R-:W-:-:S07]  /*0370*/  UMOV UR4, URZ ;  /* 0x000000ff00047c82 */ /* 0x000fce0008000000 */
.L_x_11:
[----:B0-----:R-:W-:-:S06]  /*0380*/  UIMAD.WIDE.U32 UR8, UR4, 0x2, UR12 ;  /* 0x00000002040878a5 */ /* 0x001fcc000f8e000c */
[----:B------:R-:W-:-:S04]  /*0390*/  LEA R26, P0, R24, UR8, 0x2 ;  /* 0x00000008181a7c11 */ /* 0x000fc8000f8010ff */
[----:B------:R-:W-:-:S05]  /*03a0*/  IADD3.X R27, PT, PT, R5, UR9, RZ, P0, !PT ;  /* 0x00000009051b7c10 */ /* 0x000fca00087fe4ff */
[----:B------:R-:W1:Y:S04]  /*03b0*/  LDG.E R18, desc[UR10][R26.64] ;  /* 0x0000000a1a127981 */ /* 0x000e68000c1e1900 */
[----:B------:R-:W1:Y:S04]  /*03c0*/  LDG.E R19, desc[UR10][R26.64+0x10] ;  /* 0x0000100a1a137981 */ /* 0x000e68000c1e1900 */
[----:B------:R-:W3:Y:S04]  /*03d0*/  LDG.E R16, desc[UR10][R26.64+0x100] ;  /* 0x0001000a1a107981 */ /* 0x000ee8000c1e1900 */
[----:B------:R-:W3:Y:S04]  /*03e0*/  LDG.E R17, desc[UR10][R26.64+0x110] ;  /* 0x0001100a1a117981 */ /* 0x000ee8000c1e1900 */
[----:B------:R-:W4:Y:S04]  /*03f0*/  LDG.E R20, desc[UR10][R26.64+0x600] ;  /* 0x0006000a1a147981 */ /* 0x000f28000c1e1900 */
[----:B------:R-:W4:Y:S01]  /*0400*/  LDG.E R21, desc[UR10][R26.64+0x610] ;  /* 0x0006100a1a157981 */ /* 0x000f22000c1e1900 */
[C---:B-1----:R-:W-:Y:S03]  /*0410*/  HMMA.16816.F16 R22, R12.reuse, R18, R22 ;  /* 0x000000120c16723c */ /* 0x042fe60000000816 */
[----:B------:R-:W5:Y:S04]  /*0420*/  LDG.E R18, desc[UR10][R26.64+0x200] ;  /* 0x0002000a1a127981 */ /* 0x000f68000c1e1900 */
[----:B------:R-:W5:Y:S01]  /*0430*/  LDG.E R19, desc[UR10][R26.64+0x210] ;  /* 0x0002100a1a137981 */ /* 0x000f62000c1e1900 */
[C---:B---3--:R-:W-:Y:S03]  /*0440*/  HMMA.16816.F16 R6, R12.reuse, R16, R6 ;  /* 0x000000100c06723c */ /* 0x048fe60000000806 */
[----:B------:R-:W3:Y:S04]  /*0450*/  LDG.E R16, desc[UR10][R26.64+0x300] ;  /* 0x0003000a1a107981 */ /* 0x000ee8000c1e1900 */
[----:B------:R-:W3:Y:S05]  /*0460*/  LDG.E R17, desc[UR10][R26.64+0x310] ;  /* 0x0003100a1a117981 */ /* 0x000eea000c1e1900 */
[C---:B-----5:R-:W-:Y:S01]  /*0470*/  HMMA.16816.F16 R22, R12.reuse, R18, R22 ;  /* 0x000000120c16723c */ /* 0x060fe20000000816 */
[----:B------:R-:W5:Y:S04]  /*0480*/  LDG.E R18, desc[UR10][R26.64+0x400] ;  /* 0x0004000a1a127981 */ /* 0x000f68000c1e1900 */
[----:B------:R-:W5:Y:S03]  /*0490*/  LDG.E R19, desc[UR10][R26.64+0x410] ;  /* 0x0004100a1a137981 */ /* 0x000f66000c1e1900 */
[C---:B---3--:R-:W-:Y:S01]  /*04a0*/  HMMA.16816.F16 R6, R12.reuse, R16, R6 ;  /* 0x000000100c06723c */ /* 0x048fe20000000806 */
[----:B------:R-:W3:Y:S04]  /*04b0*/  LDG.E R16, desc[UR10][R26.64+0x500] ;  /* 0x0005000a1a107981 */ /* 0x000ee8000c1e1900 */
[----:B------:R-:W3:Y:S07]  /*04c0*/  LDG.E R17, desc[UR10][R26.64+0x510] ;  /* 0x0005100a1a117981 */ /* 0x000eee000c1e1900 */
[C---:B-----5:R-:W-:Y:S01]  /*04d0*/  HMMA.16816.F16 R22, R12.reuse, R18, R22 ;  /* 0x000000120c16723c */ /* 0x060fe20000000816 */
[----:B------:R-:W5:Y:S04]  /*04e0*/  LDG.E R18, desc[UR10][R26.64+0x700] ;  /* 0x0007000a1a127981 */ /* 0x000f68000c1e1900 */
[----:B------:R-:W5:Y:S03]  /*04f0*/  LDG.E R19, desc[UR10][R26.64+0x710] ;  /* 0x0007100a1a137981 */ /* 0x000f66000c1e1900 */
[----:B---3--:R-:W-:Y:S01]  /*0500*/  HMMA.16816.F16 R6, R12, R16, R6 ;  /* 0x000000100c06723c */ /* 0x008fe20000000806 */
[----:B------:R-:W-:-:S04]  /*0510*/  UIADD3 UR7, UPT, UPT, UR7, 0x4, URZ ;  /* 0x0000000407077890 */ /* 0x000fc8000fffe0ff */
[----:B------:R-:W-:-:S07]  /*0520*/  UISETP.NE.AND UP0, UPT, UR7, URZ, UPT ;  /* 0x000000ff0700728c */ /* 0x000fce000bf05270 */
[----:B----4-:R-:W-:Y:S01]  /*0530*/  HMMA.16816.F16 R22, R12, R20, R22 ;  /* 0x000000140c16723c */ /* 0x010fe20000000816 */
[----:B------:R-:W-:-:S07]  /*0540*/  UIADD3 UR4, UPT, UPT, UR4, 0x400, URZ ;  /* 0x0000040004047890 */ /* 0x000fce000fffe0ff */
[----:B-----5:R-:W-:Y:S01]  /*0550*/  HMMA.16816.F16 R6, R12, R18, R6 ;  /* 0x000000120c06723c */ /* 0x020fe20000000806 */
[----:B------:R-:W-:-:S04]  /*0560*/  NOP ;  /* 0x0000000000007918 */ /* 0x000fc80000000000 */
[----:B------:R-:W-:-:S15]  /*0570*/  BRA.U UP0, `(.L_x_11) ;  /* 0xfffffffd00807547 */ /* 0x000fde000b83ffff */
[----:B------:R-:W-:-:S05]  /*0580*/  UMOV UR4, UR5 ;  /* 0x0000000500047c82 */ /* 0x000fca0008000000 */
.L_x_10:
[----:B------:R-:W-:-:S09]  /*0590*/  ULOP3.LUT UP0, UR5, UR6, 0x3, URZ, 0xc0, !UPT ;  /* 0x0000000306057892 */ /* 0x000fd2000f80c0ff */
[----:B------:R-:W-:Y:S05]  /*05a0*/  BRA.U !UP0, `(.L_x_9) ;  /* 0x00000001085c7547 */ /* 0x000fea000b800000 */
[----:B------:R-:W3:Y:S01]  /*05b0*/  LDCU.64 UR6, c[0x0][0x380] ;  /* 0x00007000ff0677ac */ /* 0x000ee20008000a00 */
[----:B0-----:R-:W-:Y:S01]  /*05c0*/  LOP3.LUT R16, R0, 0x3, RZ, 0xc0, !PT ;  /* 0x0000000300107812 */ /* 0x001fe200078ec0ff */
[----:B------:R-:W-:Y:S01]  /*05d0*/  IMAD.MOV.U32 R17, RZ, RZ, RZ ;  /* 0x000000ffff117224 */ /* 0x000fe200078e00ff */
[----:B------:R-:W-:Y:S01]  /*05e0*/  SHF.R.U32.HI R5, RZ, 0x2, R0 ;  /* 0x00000002ff057819 */ /* 0x000fe20000011600 */
[----:B------:R-:W-:Y:S02]  /*05f0*/  USHF.L.U32 UR4, UR4, 0x8, URZ ;  /* 0x0000000804047899 */ /* 0x000fe400080006ff */
[----:B------:R-:W-:Y:S02]  /*0600*/  UIADD3 UR8, UPT, UPT, -UR5, URZ, URZ ;  /* 0x000000ff05087290 */ /* 0x000fe4000fffe1ff */
[----:B------:R-:W-:-:S05]  /*0610*/  IMAD.WIDE.U32 R16, R5, 0x8, R16 ;  /* 0x0000000805107825 */ /* 0x000fca00078e0010 */
[----:B------:R-:W-:Y:S01]  /*0620*/  SHF.L.U64.HI R5, R16, 0x2, R17 ;  /* 0x0000000210057819 */ /* 0x000fe20000010211 */
[----:B---3--:R-:W-:-:S12]  /*0630*/  UIMAD.WIDE.U32 UR4, UR4, 0x2, UR6 ;  /* 0x00000002040478a5 */ /* 0x008fd8000f8e0006 */
.L_x_12:
[----:B------:R-:W-:-:S04]  /*0640*/  LEA R18, P0, R16, UR4, 0x2 ;  /* 0x0000000410127c11 */ /* 0x000fc8000f8010ff */
[----:B------:R-:W-:-:S05]  /*0650*/  IADD3.X R19, PT, PT, R5, UR5, RZ, P0, !PT ;  /* 0x0000000505137c10 */ /* 0x000fca00087fe4ff */
[----:B------:R-:W1:Y:S04]  /*0660*/  LDG.E R20, desc[UR10][R18.64] ;  /* 0x0000000a12147981 */ /* 0x000e68000c1e1900 */
[----:B------:R-:W1:Y:S04]  /*0670*/  LDG.E R21, desc[UR10][R18.64+0x10] ;  /* 0x0000100a12157981 */ /* 0x000e68000c1e1900 */
[----:B------:R-:W3:Y:S04]  /*0680*/  LDG.E R24, desc[UR10][R18.64+0x100] ;  /* 0x0001000a12187981 */ /* 0x000ee8000c1e1900 */
[----:B------:R-:W3:Y:S01]  /*0690*/  LDG.E R25, desc[UR10][R18.64+0x110] ;  /* 0x0001100a12197981 */ /* 0x000ee2000c1e1900 */
[----:B------:R-:W-:-:S02]  /*06a0*/  UIADD3 UR4, UP0, UPT, UR4, 0x200, URZ ;  /* 0x0000020004047890 */ /* 0x000fc4000ff1e0ff */
[----:B------:R-:W-:Y:S02]  /*06b0*/  UIADD3 UR8, UPT, UPT, UR8, 0x1, URZ ;  /* 0x0000000108087890 */ /* 0x000fe4000fffe0ff */
[----:B------:R-:W-:Y:S02]  /*06c0*/  UIADD3.X UR5, UPT, UPT, URZ, UR5, URZ, UP0, !UPT ;  /* 0x00000005ff057290 */ /* 0x000fe400087fe4ff */
[----:B------:R-:W-:Y:S01]  /*06d0*/  UISETP.NE.AND UP0, UPT, UR8, URZ, UPT ;  /* 0x000000ff0800728c */ /* 0x000fe2000bf05270 */
[C---:B-1----:R-:W-:Y:S08]  /*06e0*/  HMMA.16816.F16 R22, R12.reuse, R20, R22 ;  /* 0x000000140c16723c */ /* 0x042ff00000000816 */
[----:B---3--:R-:W-:Y:S01]  /*06f0*/  HMMA.16816.F16 R6, R12, R24, R6 ;  /* 0x000000180c06723c */ /* 0x008fe20000000806 */
[----:B------:R-:W-:-:S04]  /*0700*/  NOP ;  /* 0x0000000000007918 */ /* 0x000fc80000000000 */
[----:B------:R-:W-:-:S15]  /*0710*/  BRA.U UP0, `(.L_x_12) ;  /* 0xfffffffd00c87547 */ /* 0x000fde000b83ffff */
.L_x_9:
[----:B-1----:R-:W-:Y:S01]  /*0720*/  LOP3.LUT R12, R0, 0x3, RZ, 0xc0, !PT ;  /* 0x00000003000c7812 */ /* 0x002fe200078ec0ff */
[----:B------:R-:W-:Y:S01]  /*0730*/  IMAD.MOV.U32 R13, RZ, RZ, RZ ;  /* 0x000000ffff0d7224 */ /* 0x000fe200078e00ff */
[----:B0-----:R-:W-:Y:S01]  /*0740*/  SHF.R.U32.HI R5, RZ, 0x2, R0 ;  /* 0x00000002ff057819 */ /* 0x001fe20000011600 */
[----:B------:R-:W-:Y:S01]  /*0750*/  IMAD R4, R3, 0x10, R4 ;  /* 0x0000001003047824 */ /* 0x000fe200078e0204 */
[----:B------:R-:W0:Y:S03]  /*0760*/  LDCU.64 UR4, c[0x0][0x388] ;  /* 0x00007100ff0477ac */ /* 0x000e260008000a00 */
[----:B------:R-:W-:-:S04]  /*0770*/  IMAD.WIDE.U32 R12, R5, 0x8, R12 ;  /* 0x00000008050c7825 */ /* 0x000fc800078e000c */
[----:B------:R-:W-:-:S04]  /*0780*/  VIADD R5, R2, 0x600 ;  /* 0x0000060002057836 */ /* 0x000fc80000000000 */
[--C-:B------:R-:W-:Y:S02]  /*0790*/  IMAD.U32 R0, R12, 0x4, R5.reuse ;  /* 0x000000040c007824 */ /* 0x100fe400078e0005 */
[----:B------:R-:W-:-:S03]  /*07a0*/  IMAD.U32 R4, R4, 0x2, R5 ;  /* 0x0000000204047824 */ /* 0x000fc600078e0005 */
[----:B------:R-:W-:Y:S01]  /*07b0*/  STS [R0], R22 ;  /* 0x0000001600007388 */ /* 0x000fe20000000800 */
[----:B0-----:R-:W-:-:S03]  /*07c0*/  LEA R2, P0, R12, UR4, 0x3 ;  /* 0x000000040c027c11 */ /* 0x001fc6000f8018ff */
[----:B------:R-:W-:Y:S01]  /*07d0*/  STS [R0+0x100], R23 ;  /* 0x0001001700007388 */ /* 0x000fe20000000800 */
[----:B------:R-:W-:-:S03]  /*07e0*/  LEA.HI.X R3, R12, UR5, R13, 0x3, P0 ;  /* 0x000000050c037c11 */ /* 0x000fc600080f1c0d */
[----:B------:R-:W-:Y:S04]  /*07f0*/  STS [R0+0x10], R6 ;  /* 0x0000100600007388 */ /* 0x000fe80000000800 */
[----:B------:R-:W-:Y:S04]  /*0800*/  STS [R0+0x110], R7 ;  /* 0x0001100700007388 */ /* 0x000fe80000000800 */
[----:B------:R-:W2:Y:S02]  /*0810*/  LDSM.16.M88.4 R16, [R4] ;  /* 0x000000000410783b */ /* 0x000ea40000000200 */
[C---:B--2---:R-:W-:Y:S08]  /*0820*/  HMMA.16816.F32 R24, R16.reuse, R8, RZ ;  /* 0x000000081018723c */ /* 0x044ff000000018ff */
[----:B------:R-:W-:Y:S11]  /*0830*/  HMMA.16816.F32 R8, R16, R10, RZ ;  /* 0x0000000a1008723c */ /* 0x000ff600000018ff */
[----:B------:R-:W-:Y:S04]  /*0840*/  STG.E.64 desc[UR10][R2.64], R24 ;  /* 0x0000001802007986 */ /* 0x000fe8000c101b0a */
[----:B------:R-:W-:Y:S04]  /*0850*/  STG.E.64 desc[UR10][R2.64+0x200], R26 ;  /* 0x0002001a02007986 */ /* 0x000fe8000c101b0a */
[----:B------:R-:W-:Y:S04]  /*0860*/  STG.E.64 desc[UR10][R2.64+0x20], R8 ;  /* 0x0000200802007986 */ /* 0x000fe8000c101b0a */
[----:B------:R-:W-:Y:S01]  /*0870*/  STG.E.64 desc[UR10][R2.64+0x220], R10 ;  /* 0x0002200a02007986 */ /* 0x000fe2000c101b0a */
[----:B------:R-:W-:Y:S05]  /*0880*/  EXIT ;  /* 0x000000000000794d */ /* 0x000fea0003800000 */
.L_x_13:
        /* <DEDUP_REMOVED lines=15> */
.L_x_19:


//--------------------- .text._Z26compute_reductions16N_warpPK6__halfPfi --------------------------
	.section	.text._Z26compute_reductions16N_warpPK6__halfPfi,"ax",@progbits
	.align	128
        .global         _Z26compute_reductions16N_warpPK6__halfPfi
        .type           _Z26compute_reductions16N_warpPK6__halfPfi,@function
        .size           _Z26compute_reductions16N_warpPK6__halfPfi,(.L_x_20 - _Z26compute_reductions16N_warpPK6__halfPfi)
        .other          _Z26compute_reductions16N_warpPK6__halfPfi,@"STO_CUDA_ENTRY STV_DEFAULT"
_Z26compute_reductions16N_warpPK6__halfPfi:
.text._Z26compute_reductions16N_warpPK6__halfPfi:
[----:B------:R-:W0:Y:S01]  /*0000*/  LDC R1, c[0x0][0x37c] ;  /* 0x0000df00ff017b82 */ /* 0x000e220000000800 */
[----:B------:R-:W1:Y:S02]  /*0010*/  S2R R5, SR_TID.X ;  /* 0x0000000000057919 */ /* 0x000e640000002100 */
[C---:B-1----:R-:W-:Y:S02]  /*0020*/  ISETP.GT.U32.AND P1, PT, R5.reuse, 0x1f, PT ;  /* 0x0000001f0500780c */ /* 0x042fe40003f24070 */
[----:B------:R-:W-:-:S11]  /*0030*/  ISETP.NE.AND P0, PT, R5, RZ, PT ;  /* 0x000000ff0500720c */ /* 0x000fd60003f05270 */
[----:B------:R-:W-:Y:S05]  /*0040*/  @P1 BRA `(.L_x_14) ;  /* 0x00000004004c1947 */ /* 0x000fea0003800000 */
[----:B------:R-:W1:Y:S01]  /*0050*/  LDCU UR4, c[0x0][0x390] ;  /* 0x00007200ff0477ac */ /* 0x000e620008000800 */
[----:B------:R-:W2:Y:S01]  /*0060*/  LDC.64 R18, c[0x0][0x358] ;  /* 0x0000d600ff127b82 */ /* 0x000ea20000000a00 */
[----:B------:R-:W-:-:S04]  /*0070*/  IMAD.SHL.U32 R2, R5, 0x8, RZ ;  /* 0x0000000805027824 */ /* 0x000fc800078e00ff */
[----:B------:R-:W-:Y:S01]  /*0080*/  IMAD.WIDE.U32 R2, R2, 0x2, RZ ;  /* 0x0000000202027825 */ /* 0x000fe200078e00ff */
[----:B-1----:R-:W-:-:S06]  /*0090*/  USHF.L.U32 UR4, UR4, 0x1, URZ ;  /* 0x0000000104047899 */ /* 0x002fcc00080006ff */
[----:B------:R-:W-:-:S13]  /*00a0*/  ISETP.GE.U32.AND P1, PT, R5, UR4, PT ;  /* 0x0000000405007c0c */ /* 0x000fda000bf26070 */
[----:B------:R-:W1:Y:S01]  /*00b0*/  @!P1 LDC.64 R20, c[0x0][0x380] ;  /* 0x0000e000ff149b82 */ /* 0x000e620000000a00 */
[----:B--2---:R-:W-:Y:S02]  /*00c0*/  @!P1 R2UR UR4, R18 ;  /* 0x00000000120492ca */ /* 0x004fe400000e0000 */
[----:B------:R-:W-:Y:S02]  /*00d0*/  @!P1 R2UR UR5, R19 ;  /* 0x00000000130592ca */ /* 0x000fe400000e0000 */
[----:B-1----:R-:W-:-:S05]  /*00e0*/  @!P1 IADD3 R20, P2, PT, R2, R20, RZ ;  /* 0x0000001402149210 */ /* 0x002fca0007f5e0ff */
[----:B------:R-:W-:-:S06]  /*00f0*/  @!P1 IMAD.X R21, R3, 0x1, R21, P2 ;  /* 0x0000000103159824 */ /* 0x000fcc00010e0615 */
[----:B------:R-:W2:Y:S01]  /*0100*/  @!P1 LDG.E.128 R20, desc[UR4][R20.64] ;  /* 0x0000000414149981 */ /* 0x000ea2000c1e1d00 */
[----:B------:R-:W-:Y:S01]  /*0110*/  IMAD.MOV.U32 R8, RZ, RZ, R2 ;  /* 0x000000ffff087224 */ /* 0x000fe200078e0002 */
[----:B------:R-:W-:Y:S01]  /*0120*/  MOV R2, 0x400 ;  /* 0x0000040000027802 */ /* 0x000fe20000000f00 */
[----:B------:R-:W-:Y:S01]  /*0130*/  IMAD.SHL.U32 R4, R5, 0x10, RZ ;  /* 0x0000001005047824 */ /* 0x000fe200078e00ff */
[----:B------:R-:W1:Y:S01]  /*0140*/  S2R R3, SR_CgaCtaId ;  /* 0x0000000000037919 */ /* 0x000e620000008800 */
[----:B------:R-:W3:Y:S01]  /*0150*/  LDC.64 R24, c[0x3][R8] ;  /* 0x00c0000008187b82 */ /* 0x000ee20000000a00 */
[----:B------:R-:W-:Y:S05]  /*0160*/  WARPSYNC.ALL ;  /* 0x0000000000007948 */ /* 0x000fea0003800000 */
[----:B------:R-:W4:Y:S01]  /*0170*/  S2R R0, SR_LANEID ;  /* 0x0000000000007919 */ /* 0x000f220000000000 */
[----:B------:R-:W5:Y:S01]  /*0180*/  LDCU.64 UR4, c[0x0][0x388] ;  /* 0x00007100ff0477ac */ /* 0x000f620008000a00 */
[----:B------:R-:W3:Y:S01]  /*0190*/  LDC.64 R26, c[0x3][R8+0x8] ;  /* 0x00c00200081a7b82 */ /* 0x000ee20000000a00 */
[----:B------:R-:W-:-:S02]  /*01a0*/  R2UR UR6, R18 ;  /* 0x00000000120672ca */ /* 0x000fc400000e0000 */
[C---:B------:R-:W-:Y:S02]  /*01b0*/  R2UR UR7, R19.reuse ;  /* 0x00000000130772ca */ /* 0x040fe400000e0000 */
[C---:B------:R-:W-:Y:S02]  /*01c0*/  R2UR UR8, R18.reuse ;  /* 0x00000000120872ca */ /* 0x040fe400000e0000 */
[C---:B------:R-:W-:Y:S02]  /*01d0*/  R2UR UR9, R19.reuse ;  /* 0x00000000130972ca */ /* 0x040fe400000e0000 */
[C---:B------:R-:W-:Y:S02]  /*01e0*/  R2UR UR10, R18.reuse ;  /* 0x00000000120a72ca */ /* 0x040fe400000e0000 */
[----:B------:R-:W-:Y:S02]  /*01f0*/  R2UR UR11, R19 ;  /* 0x00000000130b72ca */ /* 0x000fe400000e0000 */
[----:B------:R-:W-:-:S02]  /*0200*/  R2UR UR12, R18 ;  /* 0x00000000120c72ca */ /* 0x000fc400000e0000 */
[----:B------:R-:W-:Y:S02]  /*0210*/  R2UR UR13, R19 ;  /* 0x00000000130d72ca */ /* 0x000fe400000e0000 */
[----:B-1----:R-:W-:Y:S02]  /*0220*/  LEA R2, R3, R2, 0x18 ;  /* 0x0000000203027211 */ /* 0x002fe400078ec0ff */
[----:B------:R-:W-:Y:S02]  /*0230*/  SHF.R.U32.HI R3, RZ, 0x1, R5 ;  /* 0x00000001ff037819 */ /* 0x000fe40000011605 */
[----:B------:R-:W-:-:S03]  /*0240*/  LOP3.LUT R5, R4, 0x10, RZ, 0xc0, !PT ;  /* 0x0000001004057812 */ /* 0x000fc600078ec0ff */
[----:B------:R-:W-:Y:S01]  /*0250*/  IMAD R4, R3, 0x30, R2 ;  /* 0x0000003003047824 */ /* 0x000fe200078e0202 */
[--C-:B----4-:R-:W-:Y:S02]  /*0260*/  SHF.R.U32.HI R6, RZ, 0x3, R0.reuse ;  /* 0x00000003ff067819 */ /* 0x110fe40000011600 */
[----:B------:R-:W-:Y:S01]  /*0270*/  LOP3.LUT R7, R0, 0x7, RZ, 0xc0, !PT ;  /* 0x0000000700077812 */ /* 0x000fe200078ec0ff */
[----:B------:R-:W-:Y:S01]  /*0280*/  IMAD.IADD R28, R4, 0x1, R5 ;  /* 0x00000001041c7824 */ /* 0x000fe200078e0205 */
[----:B------:R-:W-:Y:S01]  /*0290*/  SHF.R.U32.HI R16, RZ, 0x4, R0 ;  /* 0x00000004ff107819 */ /* 0x000fe20000011600 */
[C---:B------:R-:W-:Y:S02]  /*02a0*/  IMAD.SHL.U32 R17, R6.reuse, 0x8, RZ ;  /* 0x0000000806117824 */ /* 0x040fe400078e00ff */
[----:B------:R-:W-:Y:S02]  /*02b0*/  IMAD.SHL.U32 R10, R6, 0x8, RZ ;  /* 0x00000008060a7824 */ /* 0x000fe400078e00ff */
[C-C-:B------:R-:W-:Y:S01]  /*02c0*/  IMAD R6, R16.reuse, 0x8, R7.reuse ;  /* 0x0000000810067824 */ /* 0x140fe200078e0207 */
[----:B------:R-:W-:Y:S01]  /*02d0*/  LOP3.LUT R17, R17, 0x8, RZ, 0xe2, !PT ;  /* 0x0000000811117812 */ /* 0x000fe200078ee2ff */
[----:B------:R-:W-:Y:S01]  /*02e0*/  IMAD.SHL.U32 R16, R16, 0x8, RZ ;  /* 0x0000000810107824 */ /* 0x000fe200078e00ff */
[----:B------:R-:W-:Y:S01]  /*02f0*/  LOP3.LUT R3, R10, 0x8, R7, 0xe2, !PT ;  /* 0x000000080a037812 */ /* 0x000fe200078ee207 */
[----:B------:R-:W-:-:S02]  /*0300*/  VIADD R4, R2, 0x300 ;  /* 0x0000030002047836 */ /* 0x000fc40000000000 */
[----:B------:R-:W-:Y:S01]  /*0310*/  IMAD R17, R6, 0x18, R17 ;  /* 0x0000001806117824 */ /* 0x000fe200078e0211 */
[----:B---3--:R1:W-:Y:S01]  /*0320*/  STS.128 [R28], R24 ;  /* 0x000000181c007388 */ /* 0x0083e20000000c00 */
[----:B------:R-:W-:Y:S02]  /*0330*/  IMAD R5, R3, 0x18, R16 ;  /* 0x0000001803057824 */ /* 0x000fe400078e0210 */
[----:B------:R-:W-:Y:S02]  /*0340*/  IMAD.U32 R10, R17, 0x2, R4 ;  /* 0x00000002110a7824 */ /* 0x000fe400078e0004 */
[----:B------:R-:W-:Y:S02]  /*0350*/  IMAD.U32 R29, R5, 0x2, R2 ;  /* 0x00000002051d7824 */ /* 0x000fe400078e0002 */
[----:B------:R-:W-:Y:S02]  /*0360*/  IMAD R16, R3, 0x10, R16 ;  /* 0x0000001003107824 */ /* 0x000fe400078e0210 */
[----:B------:R-:W-:-:S04]  /*0370*/  VIADD R3, R2, 0x600 ;  /* 0x0000060002037836 */ /* 0x000fc80000000000 */
[----:B------:R-:W-:Y:S02]  /*0380*/  IMAD.U32 R16, R16, 0x2, R3 ;  /* 0x0000000210107824 */ /* 0x000fe400078e0003 */
[----:B-1----:R-:W-:Y:S01]  /*0390*/  IMAD.U32 R24, R17, 0x2, R2 ;  /* 0x0000000211187824 */ /* 0x002fe200078e0002 */
[----:B--2---:R-:W-:Y:S04]  /*03a0*/  @!P1 STS.128 [R28+0x300], R20 ;  /* 0x000300141c009388 */ /* 0x004fe80000000c00 */
[----:B------:R-:W-:Y:S01]  /*03b0*/  @P1 STS.128 [R28+0x300], RZ ;  /* 0x000300ff1c001388 */ /* 0x000fe20000000c00 */
[----:B------:R-:W-:Y:S06]  /*03c0*/  BAR.SYNC.DEFER_BLOCKING 0x0 ;  /* 0x0000000000007b1d */ /* 0x000fec0000010000 */
[----:B------:R-:W-:Y:S04]  /*03d0*/  LDSM.16.M88.4 R4, [R29] ;  /* 0x000000001d04783b */ /* 0x000fe80000000200 */
[----:B------:R-:W1:Y:S02]  /*03e0*/  LDSM.16.M88.4 R8, [R10] ;  /* 0x000000000a08783b */ /* 0x000e640000000200 */
[----:B-1----:R-:W-:Y:S01]  /*03f0*/  HMMA.16816.F32 R12, R4, R8, RZ ;  /* 0x00000008040c723c */ /* 0x002fe200000018ff */
[----:B------:R-:W-:Y:S01]  /*0400*/  LOP3.LUT R8, R0, 0x3, RZ, 0xc0, !PT ;  /* 0x0000000300087812 */ /* 0x000fe200078ec0ff */
[----:B------:R-:W-:-:S06]  /*0410*/  IMAD.MOV.U32 R9, RZ, RZ, RZ ;  /* 0x000000ffff097224 */ /* 0x000fcc00078e00ff */
[----:B------:R-:W-:Y:S01]  /*0420*/  HMMA.16816.F32 R4, R4, R10, RZ ;  /* 0x0000000a0404723c */ /* 0x000fe200000018ff */
[----:B------:R-:W-:-:S05]  /*0430*/  SHF.R.U32.HI R11, RZ, 0x2, R0 ;  /* 0x00000002ff0b7819 */ /* 0x000fca0000011600 */
[----:B------:R-:W-:-:S04]  /*0440*/  IMAD.WIDE.U32 R8, R11, 0x8, R8 ;  /* 0x000000080b087825 */ /* 0x000fc800078e0008 */
[----:B------:R-:W-:Y:S01]  /*0450*/  IMAD.U32 R17, R8, 0x4, R3 ;  /* 0x0000000408117824 */ /* 0x000fe200078e0003 */
[----:B------:R-:W-:Y:S02]  /*0460*/  F2FP.F16.F32.PACK_AB R0, R13, R12 ;  /* 0x0000000c0d00723e */ /* 0x000fe400000000ff */
[----:B------:R-:W-:-:S06]  /*0470*/  F2FP.F16.F32.PACK_AB R2, R15, R14 ;  /* 0x0000000e0f02723e */ /* 0x000fcc00000000ff */
[----:B------:R-:W-:Y:S02]  /*0480*/  F2FP.F16.F32.PACK_AB R10, R5, R4 ;  /* 0x00000004050a723e */ /* 0x000fe400000000ff */
[----:B------:R-:W-:Y:S02]  /*0490*/  F2FP.F16.F32.PACK_AB R11, R7, R6 ;  /* 0x00000006070b723e */ /* 0x000fe400000000ff */
[----:B------:R-:W-:Y:S04]  /*04a0*/  LDSM.16.M88.4 R4, [R24] ;  /* 0x000000001804783b */ /* 0x000fe80000000200 */
[----:B------:R-:W-:Y:S04]  /*04b0*/  STS [R17], R0 ;  /* 0x0000000011007388 */ /* 0x000fe80000000800 */
[----:B------:R5:W-:Y:S04]  /*04c0*/  STS [R17+0x100], R2 ;  /* 0x0001000211007388 */ /* 0x000be80000000800 */
[----:B------:R-:W-:Y:S04]  /*04d0*/  STS [R17+0x10], R10 ;  /* 0x0000100a11007388 */ /* 0x000fe80000000800 */
[----:B------:R-:W-:Y:S01]  /*04e0*/  STS [R17+0x110], R11 ;  /* 0x0001100b11007388 */ /* 0x000fe20000000800 */
[----:B-----5:R-:W-:-:S03]  /*04f0*/  LEA R2, P1, R8, UR4, 0x3 ;  /* 0x0000000408027c11 */ /* 0x020fc6000f8218ff */
[----:B------:R-:W1:Y:S01]  /*0500*/  LDSM.16.M88.4 R20, [R16] ;  /* 0x000000001014783b */ /* 0x000e620000000200 */
[----:B------:R-:W-:Y:S01]  /*0510*/  LEA.HI.X R3, R8, UR5, R9, 0x3, P1 ;  /* 0x0000000508037c11 */ /* 0x000fe200088f1c09 */
[C---:B-1----:R-:W-:Y:S08]  /*0520*/  HMMA.16816.F32 R12, R20.reuse, R4, RZ ;  /* 0x00000004140c723c */ /* 0x042ff000000018ff */
[----:B------:R-:W-:Y:S11]  /*0530*/  HMMA.16816.F32 R4, R20, R6, RZ ;  /* 0x000000061404723c */ /* 0x000ff600000018ff */
[----:B------:R1:W-:Y:S04]  /*0540*/  STG.E.64 desc[UR6][R2.64], R12 ;  /* 0x0000000c02007986 */ /* 0x0003e8000c101b06 */
[----:B------:R1:W-:Y:S04]  /*0550*/  STG.E.64 desc[UR8][R2.64+0x200], R14 ;  /* 0x0002000e02007986 */ /* 0x0003e8000c101b08 */
[----:B------:R1:W-:Y:S04]  /*0560*/  STG.E.64 desc[UR10][R2.64+0x20], R4 ;  /* 0x0000200402007986 */ /* 0x0003e8000c101b0a */
[----:B------:R1:W-:Y:S02]  /*0570*/  STG.E.64 desc[UR12][R2.64+0x220], R6 ;  /* 0x0002200602007986 */ /* 0x0003e4000c101b0c */
.L_x_14:
[----:B------:R-:W-:Y:S05]  /*0580*/  WARPSYNC.ALL ;  /* 0x0000000000007948 */ /* 0x000fea0003800000 */
[----:B------:R-:W-:Y:S06]  /*0590*/  BAR.SYNC.DEFER_BLOCKING 0x0 ;  /* 0x0000000000007b1d */ /* 0x000fec0000010000 */
[----:B------:R-:W-:Y:S05]  /*05a0*/  @P0 EXIT ;  /* 0x000000000000094d */ /* 0x000fea0003800000 */
[----:B------:R-:W-:Y:S01]  /*05b0*/  MOV R0, 0x148 ;  /* 0x0000014800007802 */ /* 0x000fe20000000f00 */
[----:B------:R-:W2:Y:S01]  /*05c0*/  LDCU.64 UR4, c[0x4][0x140] ;  /* 0x01002800ff0477ac */ /* 0x000ea20008000a00 */
[----:B-1----:R-:W-:Y:S02]  /*05d0*/  CS2R R6, SRZ ;  /* 0x0000000000067805 */ /* 0x002fe4000001ff00 */
[----:B------:R1:W3:Y:S01]  /*05e0*/  LDC.64 R2, c[0x4][R0] ;  /* 0x0100000000027b82 */ /* 0x0002e20000000a00 */
[----:B--2---:R-:W-:Y:S02]  /*05f0*/  IMAD.U32 R4, RZ, RZ, UR4 ;  /* 0x00000004ff047e24 */ /* 0x004fe4000f8e00ff */
[----:B-1----:R-:W-:-:S07]  /*0600*/  IMAD.U32 R5, RZ, RZ, UR5 ;  /* 0x00000005ff057e24 */ /* 0x002fce000f8e00ff */
[----:B------:R-:W-:-:S07]  /*0610*/  LEPC R20, `(.L_x_15) ;  /* 0x000000001014794e */ /* 0x000fce0000000000 */
[----:B0--3--:R-:W-:Y:S05]  /*0620*/  CALL.ABS.NOINC R2 ;  /* 0x0000000002007343 */ /* 0x009fea0003c00000 */
.L_x_15:
[----:B------:R-:W-:Y:S05]  /*0630*/  EXIT ;  /* 0x000000000000794d */ /* 0x000fea0003800000 */
.L_x_16:
        /* <DEDUP_REMOVED lines=12> */
.L_x_20:


//--------------------- .nv.global.init           --------------------------
	.section	.nv.global.init,"aw",@progbits
.nv.global.init:
	.type		$str,@object
	.size		$str,(.L_41 - $str)
$str:
        /*0000*/ 	.byte	0x6b, 0x65, 0x72, 0x6e, 0x65, 0x6c, 0x20, 0x63, 0x6f, 0x6d, 0x70, 0x6c, 0x65, 0x74, 0x65, 0x21
        /*0010*/ 	.byte	0x0a, 0x00
.L_41:


//--------------------- .nv.shared._ZN3cub18CUB_300001_SM_10006detail11EmptyKernelIvEEvv --------------------------
	.section	.nv.shared._ZN3cub18CUB_300001_SM_10006detail11EmptyKernelIvEEvv,"aw",@nobits
	.sectionflags	@""
	.align	16
	.zero		1024


//--------------------- .nv.shared.reserved.0     --------------------------
	.section	.nv.shared.reserved.0,"aw",@nobits
	.weak		__nv_reservedSMEM_offset_0_alias
	.size		__nv_reservedSMEM_offset_0_alias, 0, 64
	.other		__nv_reservedSMEM_offset_0_alias,@"STO_CUDA_RESERVED_SHARED STV_DEFAULT"
__nv_reservedSMEM_offset_0_alias:
	.zero		0
	.zero		64


//--------------------- .nv.global                --------------------------
	.section	.nv.global,"aw",@nobits
.nv.global:
	.type		_ZN29_INTERNAL_69c773f2_4_k_cu_P_h6thrust24THRUST_300001_SM_1000_NS12placeholders2_5E,@object
	.size		_ZN29_INTERNAL_69c773f2_4_k_cu_P_h6thrust24THRUST_300001_SM_1000_NS12placeholders2_5E,(_ZN29_INTERNAL_69c773f2_4_k_cu_P_h4cuda3std3__45__cpo6cbeginE - _ZN29_INTERNAL_69c773f2_4_k_cu_P_h6thrust24THRUST_300001_SM_1000_NS12placeholders2_5E)
_ZN29_INTERNAL_69c773f2_4_k_cu_P_h6thrust24THRUST_300001_SM_1000_NS12placeholders2_5E:
	.zero		1
	.type		_ZN29_INTERNAL_69c773f2_4_k_cu_P_h4cuda3std3__45__cpo6cbeginE,@object
	.size		_ZN29_INTERNAL_69c773f2_4_k_cu_P_h4cuda3std3__45__cpo6cbeginE,(_ZN29_INTERNAL_69c773f2_4_k_cu_P_h4cuda3std6ranges3__45__cpo6cbeginE - _ZN29_INTERNAL_69c773f2_4_k_cu_P_h4cuda3std3__45__cpo6cbeginE)
_ZN29_INTERNAL_69c773f2_4_k_cu_P_h4cuda3std3__45__cpo6cbeginE:
	.zero		1
	.type		_ZN29_INTERNAL_69c773f2_4_k_cu_P_h4cuda3std6ranges3__45__cpo6cbeginE,@object
	.size		_ZN29_INTERNAL_69c773f2_4_k_cu_P_h4cuda3std6ranges3__45__cpo6cbeginE,(_ZN29_INTERNAL_69c773f2_4_k_cu_P_h4cuda3std3__48in_placeE - _ZN29_INTERNAL_69c773f2_4_k_cu_P_h4cuda3std6ranges3__45__cpo6cbeginE)
_ZN29_INTERNAL_69c773f2_4_k_cu_P_h4cuda3std6ranges3__45__cpo6cbeginE:
	.zero		1
	.type		_ZN29_INTERNAL_69c773f2_4_k_cu_P_h4cuda3std3__48in_placeE,@object
	.size		_ZN29_INTERNAL_69c773f2_4_k_cu_P_h4cuda3std3__48in_placeE,(_ZN29_INTERNAL_69c773f2_4_k_cu_P_h4cuda3std6ranges3__45__cpo4sizeE - _ZN29_INTERNAL_69c773f2_4_k_cu_P_h4cuda3std3__48in_placeE)
_ZN29_INTERNAL_69c773f2_4_k_cu_P_h4cuda3std3__48in_placeE:
	.zero		1
	.type		_ZN29_INTERNAL_69c773f2_4_k_cu_P_h4cuda3std6ranges3__45__cpo4sizeE,@object
	.size		_ZN29_INTERNAL_69c773f2_4_k_cu_P_h4cuda3std6ranges3__45__cpo4sizeE,(_ZN29_INTERNAL_69c773f2_4_k_cu_P_h6thrust24THRUST_300001_SM_1000_NS12placeholders2_9E - _ZN29_INTERNAL_69c773f2_4_k_cu_P_h4cuda3std6ranges3__45__cpo4sizeE)
_ZN29_INTERNAL_69c773f2_4_k_cu_P_h4cuda3std6ranges3__45__cpo4sizeE:
	.zero		1
	.type		_ZN29_INTERNAL_69c773f2_4_k_cu_P_h6thrust24THRUST_300001_SM_1000_NS12placeholders2_9E,@object
	.size		_ZN29_INTERNAL_69c773f2_4_k_cu_P_h6thrust24THRUST_300001_SM_1000_NS12placeholders2_9E,(_ZN29_INTERNAL_69c773f2_4_k_cu_P_h4cuda3std3__45__cpo7crbeginE - _ZN29_INTERNAL_69c773f2_4_k_cu_P_h6thrust24THRUST_300001_SM_1000_NS12placeholders2_9E)
_ZN29_INTERNAL_69c773f2_4_k_cu_P_h6thrust24THRUST_300001_SM_1000_NS12placeholders2_9E:
	.zero		1
	.type		_ZN29_INTERNAL_69c773f2_4_k_cu_P_h4cuda3std3__45__cpo7crbeginE,@object
	.size		_ZN29_INTERNAL_69c773f2_4_k_cu_P_h4cuda3std3__45__cpo7crbeginE,(_ZN29_INTERNAL_69c773f2_4_k_cu_P_h4cuda3std6ranges3__45__cpo4nextE - _ZN29_INTERNAL_69c773f2_4_k_cu_P_h4cuda3std3__45__cpo7crbeginE)
_ZN29_INTERNAL_69c773f2_4_k_cu_P_h4cuda3std3__45__cpo7crbeginE:
	.zero		1
	.type		_ZN29_INTERNAL_69c773f2_4_k_cu_P_h4cuda3std6ranges3__45__cpo4nextE,@object
	.size		_ZN29_INTERNAL_69c773f2_4_k_cu_P_h4cuda3std6ranges3__45__cpo4nextE,(_ZN29_INTERNAL_69c773f2_4_k_cu_P_h4cuda3std6ranges3__45__cpo4swapE - _ZN29_INTERNAL_69c773f2_4_k_cu_P_h4cuda3std6ranges3__45__cpo4nextE)
_ZN29_INTERNAL_69c773f2_4_k_cu_P_h4cuda3std6ranges3__45__cpo4nextE:
	.zero		1
	.type		_ZN29_INTERNAL_69c773f2_4_k_cu_P_h4cuda3std6ranges3__45__cpo4swapE,@object
	.size		_ZN29_INTERNAL_69c773f2_4_k_cu_P_h4cuda3std6ranges3__45__cpo4swapE,(_ZN29_INTERNAL_69c773f2_4_k_cu_P_h6thrust24THRUST_300001_SM_1000_NS12placeholders2_1E - _ZN29_INTERNAL_69c773f2_4_k_cu_P_h4cuda3std6ranges3__45__cpo4swapE)
_ZN29_INTERNAL_69c773f2_4_k_cu_P_h4cuda3std6ranges3__45__cpo4swapE:
	.zero		1
	.type		_ZN29_INTERNAL_69c773f2_4_k_cu_P_h6thrust24THRUST_300001_SM_1000_NS12placeholders2_1E,@object
	.size		_ZN29_INTERNAL_69c773f2_4_k_cu_P_h6thrust24THRUST_300001_SM_1000_NS12placeholders2_1E,(_ZN29_INTERNAL_69c773f2_4_k_cu_P_h6thrust24THRUST_300001_SM_1000_NS12placeholders2_3E - _ZN29_INTERNAL_69c773f2_4_k_cu_P_h6thrust24THRUST_300001_SM_1000_NS12placeholders2_1E)
_ZN29_INTERNAL_69c773f2_4_k_cu_P_h6thrust24THRUST_300001_SM_1000_NS12placeholders2_1E:
	.zero		1
	.type		_ZN29_INTERNAL_69c773f2_4_k_cu_P_h6thrust24THRUST_300001_SM_1000_NS12placeholders2_3E,@object
	.size		_ZN29_INTERNAL_69c773f2_4_k_cu_P_h6thrust24THRUST_300001_SM_1000_NS12placeholders2_3E,(_ZN29_INTERNAL_69c773f2_4_k_cu_P_h4cuda3std3__45__cpo5beginE - _ZN29_INTERNAL_69c773f2_4_k_cu_P_h6thrust24THRUST_300001_SM_1000_NS12placeholders2_3E)
_ZN29_INTERNAL_69c773f2_4_k_cu_P_h6thrust24THRUST_300001_SM_1000_NS12placeholders2_3E:
	.zero		1
	.type		_ZN29_INTERNAL_69c773f2_4_k_cu_P_h4cuda3std3__45__cpo5beginE,@object
	.size		_ZN29_INTERNAL_69c773f2_4_k_cu_P_h4cuda3std3__45__cpo5beginE,(_ZN29_INTERNAL_69c773f2_4_k_cu_P_h4cuda3std6ranges3__45__cpo5beginE - _ZN29_INTERNAL_69c773f2_4_k_cu_P_h4cuda3std3__45__cpo5beginE)
_ZN29_INTERNAL_69c773f2_4_k_cu_P_h4cuda3std3__45__cpo5beginE:
	.zero		1
	.type		_ZN29_INTERNAL_69c773f2_4_k_cu_P_h4cuda3std6ranges3__45__cpo5beginE,@object
	.size		_ZN29_INTERNAL_69c773f2_4_k_cu_P_h4cuda3std6ranges3__45__cpo5beginE,(_ZN29_INTERNAL_69c773f2_4_k_cu_P_h4cuda3std3__431_GLOBAL__N__69c773f2_4_k_cu_P_h6ignoreE - _ZN29_INTERNAL_69c773f2_4_k_cu_P_h4cuda3std6ranges3__45__cpo5beginE)
_ZN29_INTERNAL_69c773f2_4_k_cu_P_h4cuda3std6ranges3__45__cpo5beginE:
	.zero		1
	.type		_ZN29_INTERNAL_69c773f2_4_k_cu_P_h4cuda3std3__431_GLOBAL__N__69c773f2_4_k_cu_P_h6ignoreE,@object
	.size		_ZN29_INTERNAL_69c773f2_4_k_cu_P_h4cuda3std3__431_GLOBAL__N__69c773f2_4_k_cu_P_h6ignoreE,(_ZN29_INTERNAL_69c773f2_4_k_cu_P_h4cuda3std6ranges3__45__cpo4dataE - _ZN29_INTERNAL_69c773f2_4_k_cu_P_h4cuda3std3__431_GLOBAL__N__69c773f2_4_k_cu_P_h6ignoreE)
_ZN29_INTERNAL_69c773f2_4_k_cu_P_h4cuda3std3__431_GLOBAL__N__69c773f2_4_k_cu_P_h6ignoreE:
	.zero		1
	.type		_ZN29_INTERNAL_69c773f2_4_k_cu_P_h4cuda3std6ranges3__45__cpo4dataE,@object
	.size		_ZN29_INTERNAL_69c773f2_4_k_cu_P_h4cuda3std6ranges3__45__cpo4dataE,(_ZN29_INTERNAL_69c773f2_4_k_cu_P_h6thrust24THRUST_300001_SM_1000_NS12placeholders2_7E - _ZN29_INTERNAL_69c773f2_4_k_cu_P_h4cuda3std6ranges3__45__cpo4dataE)
_ZN29_INTERNAL_69c773f2_4_k_cu_P_h4cuda3std6ranges3__45__cpo4dataE:
	.zero		1
	.type		_ZN29_INTERNAL_69c773f2_4_k_cu_P_h6thrust24THRUST_300001_SM_1000_NS12placeholders2_7E,@object
	.size		_ZN29_INTERNAL_69c773f2_4_k_cu_P_h6thrust24THRUST_300001_SM_1000_NS12placeholders2_7E,(_ZN29_INTERNAL_69c773f2_4_k_cu_P_h4cuda3std3__45__cpo6rbeginE - _ZN29_INTERNAL_69c773f2_4_k_cu_P_h6thrust24THRUST_300001_SM_1000_NS12placeholders2_7E)
_ZN29_INTERNAL_69c773f2_4_k_cu_P_h6thrust24THRUST_300001_SM_1000_NS12placeholders2_7E:
	.zero		1
	.type		_ZN29_INTERNAL_69c773f2_4_k_cu_P_h4cuda3std3__45__cpo6rbeginE,@object
	.size		_ZN29_INTERNAL_69c773f2_4_k_cu_P_h4cuda3std3__45__cpo6rbeginE,(_ZN29_INTERNAL_69c773f2_4_k_cu_P_h4cuda3std6ranges3__45__cpo7advanceE - _ZN29_INTERNAL_69c773f2_4_k_cu_P_h4cuda3std3__45__cpo6rbeginE)
_ZN29_INTERNAL_69c773f2_4_k_cu_P_h4cuda3std3__45__cpo6rbeginE:
	.zero		1
	.type		_ZN29_INTERNAL_69c773f2_4_k_cu_P_h4cuda3std6ranges3__45__cpo7advanceE,@object
	.size		_ZN29_INTERNAL_69c773f2_4_k_cu_P_h4cuda3std6ranges3__45__cpo7advanceE,(_ZN29_INTERNAL_69c773f2_4_k_cu_P_h4cuda3std3__47nulloptE - _ZN29_INTERNAL_69c773f2_4_k_cu_P_h4cuda3std6ranges3__45__cpo7advanceE)
_ZN29_INTERNAL_69c773f2_4_k_cu_P_h4cuda3std6ranges3__45__cpo7advanceE:
	.zero		1
	.type		_ZN29_INTERNAL_69c773f2_4_k_cu_P_h4cuda3std3__47nulloptE,@object
	.size		_ZN29_INTERNAL_69c773f2_4_k_cu_P_h4cuda3std3__47nulloptE,(_ZN29_INTERNAL_69c773f2_4_k_cu_P_h4cuda3std6ranges3__45__cpo8distanceE - _ZN29_INTERNAL_69c773f2_4_k_cu_P_h4cuda3std3__47nulloptE)
_ZN29_INTERNAL_69c773f2_4_k_cu_P_h4cuda3std3__47nulloptE:
	.zero		1
	.type		_ZN29_INTERNAL_69c773f2_4_k_cu_P_h4cuda3std6ranges3__45__cpo8distanceE,@object
	.size		_ZN29_INTERNAL_69c773f2_4_k_cu_P_h4cuda3std6ranges3__45__cpo8distanceE,(_ZN29_INTERNAL_69c773f2_4_k_cu_P_h6thrust24THRUST_300001_SM_1000_NS12placeholders2_6E - _ZN29_INTERNAL_69c773f2_4_k_cu_P_h4cuda3std6ranges3__45__cpo8distanceE)
_ZN29_INTERNAL_69c773f2_4_k_cu_P_h4cuda3std6ranges3__45__cpo8distanceE:
	.zero		1
	.type		_ZN29_INTERNAL_69c773f2_4_k_cu_P_h6thrust24THRUST_300001_SM_1000_NS12placeholders2_6E,@object
	.size		_ZN29_INTERNAL_69c773f2_4_k_cu_P_h6thrust24THRUST_300001_SM_1000_NS12placeholders2_6E,(_ZN29_INTERNAL_69c773f2_4_k_cu_P_h4cuda3std3__45__cpo4cendE - _ZN29_INTERNAL_69c773f2_4_k_cu_P_h6thrust24THRUST_300001_SM_1000_NS12placeholders2_6E)
_ZN29_INTERNAL_69c773f2_4_k_cu_P_h6thrust24THRUST_300001_SM_1000_NS12placeholders2_6E:
	.zero		1
	.type		_ZN29_INTERNAL_69c773f2_4_k_cu_P_h4cuda3std3__45__cpo4cendE,@object
	.size		_ZN29_INTERNAL_69c773f2_4_k_cu_P_h4cuda3std3__45__cpo4cendE,(_ZN29_INTERNAL_69c773f2_4_k_cu_P_h4cuda3std6ranges3__45__cpo4cendE - _ZN29_INTERNAL_69c773f2_4_k_cu_P_h4cuda3std3__45__cpo4cendE)
_ZN29_INTERNAL_69c773f2_4_k_cu_P_h4cuda3std3__45__cpo4cendE:
	.zero		1
	.type		_ZN29_INTERNAL_69c773f2_4_k_cu_P_h4cuda3std6ranges3__45__cpo4cendE,@object
	.size		_ZN29_INTERNAL_69c773f2_4_k_cu_P_h4cuda3std6ranges3__45__cpo4cendE,(_ZN29_INTERNAL_69c773f2_4_k_cu_P_h4cuda3std3__420unreachable_sentinelE - _ZN29_INTERNAL_69c773f2_4_k_cu_P_h4cuda3std6ranges3__45__cpo4cendE)
_ZN29_INTERNAL_69c773f2_4_k_cu_P_h4cuda3std6ranges3__45__cpo4cendE:
	.zero		1
	.type		_ZN29_INTERNAL_69c773f2_4_k_cu_P_h4cuda3std3__420unreachable_sentinelE,@object
	.size		_ZN29_INTERNAL_69c773f2_4_k_cu_P_h4cuda3std3__420unreachable_sentinelE,(_ZN29_INTERNAL_69c773f2_4_k_cu_P_h4cuda3std6ranges3__45__cpo5ssizeE - _ZN29_INTERNAL_69c773f2_4_k_cu_P_h4cuda3std3__420unreachable_sentinelE)
_ZN29_INTERNAL_69c773f2_4_k_cu_P_h4cuda3std3__420unreachable_sentinelE:
	.zero		1
	.type		_ZN29_INTERNAL_69c773f2_4_k_cu_P_h4cuda3std6ranges3__45__cpo5ssizeE,@object
	.size		_ZN29_INTERNAL_69c773f2_4_k_cu_P_h4cuda3std6ranges3__45__cpo5ssizeE,(_ZN29_INTERNAL_69c773f2_4_k_cu_P_h6thrust24THRUST_300001_SM_1000_NS12placeholders3_10E - _ZN29_INTERNAL_69c773f2_4_k_cu_P_h4cuda3std6ranges3__45__cpo5ssizeE)
_ZN29_INTERNAL_69c773f2_4_k_cu_P_h4cuda3std6ranges3__45__cpo5ssizeE:
	.zero		1
	.type		_ZN29_INTERNAL_69c773f2_4_k_cu_P_h6thrust24THRUST_300001_SM_1000_NS12placeholders3_10E,@object
	.size		_ZN29_INTERNAL_69c773f2_4_k_cu_P_h6thrust24THRUST_300001_SM_1000_NS12placeholders3_10E,(_ZN29_INTERNAL_69c773f2_4_k_cu_P_h4cuda3std3__45__cpo5crendE - _ZN29_INTERNAL_69c773f2_4_k_cu_P_h6thrust24THRUST_300001_SM_1000_NS12placeholders3_10E)
_ZN29_INTERNAL_69c773f2_4_k_cu_P_h6thrust24THRUST_300001_SM_1000_NS12placeholders3_10E:
	.zero		1
	.type		_ZN29_INTERNAL_69c773f2_4_k_cu_P_h4cuda3std3__45__cpo5crendE,@object
	.size		_ZN29_INTERNAL_69c773f2_4_k_cu_P_h4cuda3std3__45__cpo5crendE,(_ZN29_INTERNAL_69c773f2_4_k_cu_P_h4cuda3std6ranges3__45__cpo4prevE - _ZN29_INTERNAL_69c773f2_4_k_cu_P_h4cuda3std3__45__cpo5crendE)
_ZN29_INTERNAL_69c773f2_4_k_cu_P_h4cuda3std3__45__cpo5crendE:
	.zero		1
	.type		_ZN29_INTERNAL_69c773f2_4_k_cu_P_h4cuda3std6ranges3__45__cpo4prevE,@object
	.size		_ZN29_INTERNAL_69c773f2_4_k_cu_P_h4cuda3std6ranges3__45__cpo4prevE,(_ZN29_INTERNAL_69c773f2_4_k_cu_P_h4cuda3std6ranges3__45__cpo9iter_moveE - _ZN29_INTERNAL_69c773f2_4_k_cu_P_h4cuda3std6ranges3__45__cpo4prevE)
_ZN29_INTERNAL_69c773f2_4_k_cu_P_h4cuda3std6ranges3__45__cpo4prevE:
	.zero		1
	.type		_ZN29_INTERNAL_69c773f2_4_k_cu_P_h4cuda3std6ranges3__45__cpo9iter_moveE,@object
	.size		_ZN29_INTERNAL_69c773f2_4_k_cu_P_h4cuda3std6ranges3__45__cpo9iter_moveE,(_ZN29_INTERNAL_69c773f2_4_k_cu_P_h6thrust24THRUST_300001_SM_1000_NS12placeholders2_2E - _ZN29_INTERNAL_69c773f2_4_k_cu_P_h4cuda3std6ranges3__45__cpo9iter_moveE)
_ZN29_INTERNAL_69c773f2_4_k_cu_P_h4cuda3std6ranges3__45__cpo9iter_moveE:
	.zero		1
	.type		_ZN29_INTERNAL_69c773f2_4_k_cu_P_h6thrust24THRUST_300001_SM_1000_NS12placeholders2_2E,@object
	.size		_ZN29_INTERNAL_69c773f2_4_k_cu_P_h6thrust24THRUST_300001_SM_1000_NS12placeholders2_2E,(_ZN29_INTERNAL_69c773f2_4_k_cu_P_h6thrust24THRUST_300001_SM_1000_NS12placeholders2_4E - _ZN29_INTERNAL_69c773f2_4_k_cu_P_h6thrust24THRUST_300001_SM_1000_NS12placeholders2_2E)
_ZN29_INTERNAL_69c773f2_4_k_cu_P_h6thrust24THRUST_300001_SM_1000_NS12placeholders2_2E:
	.zero		1
	.type		_ZN29_INTERNAL_69c773f2_4_k_cu_P_h6thrust24THRUST_300001_SM_1000_NS12placeholders2_4E,@object
	.size		_ZN29_INTERNAL_69c773f2_4_k_cu_P_h6thrust24THRUST_300001_SM_1000_NS12placeholders2_4E,(_ZN29_INTERNAL_69c773f2_4_k_cu_P_h4cuda3std3__45__cpo3endE - _ZN29_INTERNAL_69c773f2_4_k_cu_P_h6thrust24THRUST_300001_SM_1000_NS12placeholders2_4E)
_ZN29_INTERNAL_69c773f2_4_k_cu_P_h6thrust24THRUST_300001_SM_1000_NS12placeholders2_4E:
	.zero		1
	.type		_ZN29_INTERNAL_69c773f2_4_k_cu_P_h4cuda3std3__45__cpo3endE,@object
	.size		_ZN29_INTERNAL_69c773f2_4_k_cu_P_h4cuda3std3__45__cpo3endE,(_ZN29_INTERNAL_69c773f2_4_k_cu_P_h4cuda3std6ranges3__45__cpo3endE - _ZN29_INTERNAL_69c773f2_4_k_cu_P_h4cuda3std3__45__cpo3endE)
_ZN29_INTERNAL_69c773f2_4_k_cu_P_h4cuda3std3__45__cpo3endE:
	.zero		1
	.type		_ZN29_INTERNAL_69c773f2_4_k_cu_P_h4cuda3std6ranges3__45__cpo3endE,@object
	.size		_ZN29_INTERNAL_69c773f2_4_k_cu_P_h4cuda3std6ranges3__45__cpo3endE,(_ZN29_INTERNAL_69c773f2_4_k_cu_P_h4cuda3std3__419piecewise_constructE - _ZN29_INTERNAL_69c773f2_4_k_cu_P_h4cuda3std6ranges3__45__cpo3endE)
_ZN29_INTERNAL_69c773f2_4_k_cu_P_h4cuda3std6ranges3__45__cpo3endE:
	.zero		1
	.type		_ZN29_INTERNAL_69c773f2_4_k_cu_P_h4cuda3std3__419piecewise_constructE,@object
	.size		_ZN29_INTERNAL_69c773f2_4_k_cu_P_h4cuda3std3__419piecewise_constructE,(_ZN29_INTERNAL_69c773f2_4_k_cu_P_h4cuda3std6ranges3__45__cpo5cdataE - _ZN29_INTERNAL_69c773f2_4_k_cu_P_h4cuda3std3__419piecewise_constructE)
_ZN29_INTERNAL_69c773f2_4_k_cu_P_h4cuda3std3__419piecewise_constructE:
	.zero		1
	.type		_ZN29_INTERNAL_69c773f2_4_k_cu_P_h4cuda3std6ranges3__45__cpo5cdataE,@object
	.size		_ZN29_INTERNAL_69c773f2_4_k_cu_P_h4cuda3std6ranges3__45__cpo5cdataE,(_ZN29_INTERNAL_69c773f2_4_k_cu_P_h6thrust24THRUST_300001_SM_1000_NS12placeholders2_8E - _ZN29_INTERNAL_69c773f2_4_k_cu_P_h4cuda3std6ranges3__45__cpo5cdataE)
_ZN29_INTERNAL_69c773f2_4_k_cu_P_h4cuda3std6ranges3__45__cpo5cdataE:
	.zero		1
	.type		_ZN29_INTERNAL_69c773f2_4_k_cu_P_h6thrust24THRUST_300001_SM_1000_NS12placeholders2_8E,@object
	.size		_ZN29_INTERNAL_69c773f2_4_k_cu_P_h6thrust24THRUST_300001_SM_1000_NS12placeholders2_8E,(_ZN29_INTERNAL_69c773f2_4_k_cu_P_h4cuda3std3__45__cpo4rendE - _ZN29_INTERNAL_69c773f2_4_k_cu_P_h6thrust24THRUST_300001_SM_1000_NS12placeholders2_8E)
_ZN29_INTERNAL_69c773f2_4_k_cu_P_h6thrust24THRUST_300001_SM_1000_NS12placeholders2_8E:
	.zero		1
	.type		_ZN29_INTERNAL_69c773f2_4_k_cu_P_h4cuda3std3__45__cpo4rendE,@object
	.size		_ZN29_INTERNAL_69c773f2_4_k_cu_P_h4cuda3std3__45__cpo4rendE,(_ZN29_INTERNAL_69c773f2_4_k_cu_P_h4cuda3std6ranges3__45__cpo9iter_swapE - _ZN29_INTERNAL_69c773f2_4_k_cu_P_h4cuda3std3__45__cpo4rendE)
_ZN29_INTERNAL_69c773f2_4_k_cu_P_h4cuda3std3__45__cpo4rendE:
	.zero		1
	.type		_ZN29_INTERNAL_69c773f2_4_k_cu_P_h4cuda3std6ranges3__45__cpo9iter_swapE,@object
	.size		_ZN29_INTERNAL_69c773f2_4_k_cu_P_h4cuda3std6ranges3__45__cpo9iter_swapE,(_ZN29_INTERNAL_69c773f2_4_k_cu_P_h4cuda3std3__48unexpectE - _ZN29_INTERNAL_69c773f2_4_k_cu_P_h4cuda3std6ranges3__45__cpo9iter_swapE)
_ZN29_INTERNAL_69c773f2_4_k_cu_P_h4cuda3std6ranges3__45__cpo9iter_swapE:
	.zero		1
	.type		_ZN29_INTERNAL_69c773f2_4_k_cu_P_h4cuda3std3__48unexpectE,@object
	.size		_ZN29_INTERNAL_69c773f2_4_k_cu_P_h4cuda3std3__48unexpectE,(_ZN29_INTERNAL_69c773f2_4_k_cu_P_h6thrust24THRUST_300001_SM_1000_NS6system6detail10sequential3seqE - _ZN29_INTERNAL_69c773f2_4_k_cu_P_h4cuda3std3__48unexpectE)
_ZN29_INTERNAL_69c773f2_4_k_cu_P_h4cuda3std3__48unexpectE:
	.zero		1
	.type		_ZN29_INTERNAL_69c773f2_4_k_cu_P_h6thrust24THRUST_300001_SM_1000_NS6system6detail10sequential3seqE,@object
	.size		_ZN29_INTERNAL_69c773f2_4_k_cu_P_h6thrust24THRUST_300001_SM_1000_NS6system6detail10sequential3seqE,(.L_30 - _ZN29_INTERNAL_69c773f2_4_k_cu_P_h6thrust24THRUST_300001_SM_1000_NS6system6detail10sequential3seqE)
_ZN29_INTERNAL_69c773f2_4_k_cu_P_h6thrust24THRUST_300001_SM_1000_NS6system6detail10sequential3seqE:
	.zero		1
.L_30:


//--------------------- .nv.shared._Z28compute_reductions256N_blockPK6__halfPfi --------------------------
	.section	.nv.shared._Z28compute_reductions256N_blockPK6__halfPfi,"aw",@nobits
	.sectionflags	@""
	.align	16
	.zero		1024


//--------------------- .nv.shared._Z27compute_reductions256N_warpPK6__halfPfi --------------------------
	.section	.nv.shared._Z27compute_reductions256N_warpPK6__halfPfi,"aw",@nobits
	.sectionflags	@""
	.align	16
	.zero		1024


//--------------------- .nv.shared._Z26compute_reductions16N_warpPK6__halfPfi --------------------------
	.section	.nv.shared._Z26compute_reductions16N_warpPK6__halfPfi,"aw",@nobits
	.sectionflags	@""
	.align	16
	.zero		1024


//--------------------- .nv.constant0._ZN3cub18CUB_300001_SM_10006detail11EmptyKernelIvEEvv --------------------------
	.section	.nv.constant0._ZN3cub18CUB_300001_SM_10006detail11EmptyKernelIvEEvv,"a",@progbits
	.sectionflags	@""
	.align	4
.nv.constant0._ZN3cub18CUB_300001_SM_10006detail11EmptyKernelIvEEvv:
	.zero		896


//--------------------- .nv.constant0._Z28compute_reductions256N_blockPK6__halfPfi --------------------------
	.section	.nv.constant0._Z28compute_reductions256N_blockPK6__halfPfi,"a",@progbits
	.sectionflags	@""
	.align	4
.nv.constant0._Z28compute_reductions256N_blockPK6__halfPfi:
	.zero		916


//--------------------- .nv.constant0._Z27compute_reductions256N_warpPK6__halfPfi --------------------------
	.section	.nv.constant0._Z27compute_reductions256N_warpPK6__halfPfi,"a",@progbits
	.sectionflags	@""
	.align	4
.nv.constant0._Z27compute_reductions256N_warpPK6__halfPfi:
	.zero		916


//--------------------- .nv.constant0._Z26compute_reductions16N_warpPK6__halfPfi --------------------------
	.section	.nv.constant0._Z26compute_reductions16N_warpPK6__halfPfi,"a",@progbits
	.sectionflags	@""
	.align	4
.nv.constant0._Z26compute_reductions16N_warpPK6__halfPfi:
	.zero		916


//--------------------- SYMBOLS --------------------------

	.type		.nv.reservedSmem.offset0,@object
	.size		.nv.reservedSmem.offset0,0x4
	.type		.nv.reservedSmem.cap,@object
	.size		.nv.reservedSmem.cap,0x4
	.type		vprintf,@function
